// auto-generated by cutlass_sweep.gemm — config: {"arch": "sm_90", "cluster_m": 1, "cluster_n": 1, "dtype": "fp16", "dtype_b": "fp16", "layout": "nt", "stages": 0, "tile_k": 64, "tile_m": 128, "tile_n": 112}
#include "cutlass/cutlass.h"
#include "cutlass/gemm/collective/collective_builder.hpp"
#include "cutlass/gemm/device/gemm_universal_adapter.h"
#include "cutlass/gemm/kernel/gemm_universal.hpp"
#include "cutlass/epilogue/collective/collective_builder.hpp"

using ElemA = cutlass::half_t;
using ElemB = cutlass::half_t;
using ElemCD = cutlass::half_t;
using Acc  = float;
using TileShape    = cute::Shape<cute::_128, cute::_112, cute::_64>;
using ClusterShape = cute::Shape<cute::_1, cute::_1, cute::_1>;

using CollectiveEpilogue = typename cutlass::epilogue::collective::CollectiveBuilder<
    cutlass::arch::Sm90, cutlass::arch::OpClassTensorOp,
    TileShape, ClusterShape,
    cutlass::epilogue::collective::EpilogueTileAuto,
    Acc, Acc,
    ElemCD, cutlass::layout::RowMajor, 128 / cutlass::sizeof_bits<ElemCD>::value,
    ElemCD, cutlass::layout::RowMajor, 128 / cutlass::sizeof_bits<ElemCD>::value,
    cutlass::epilogue::collective::EpilogueScheduleAuto
  >::CollectiveOp;

using CollectiveMainloop = typename cutlass::gemm::collective::CollectiveBuilder<
    cutlass::arch::Sm90, cutlass::arch::OpClassTensorOp,
    ElemA, cutlass::layout::RowMajor, 128 / cutlass::sizeof_bits<ElemA>::value,
    ElemB, cutlass::layout::ColumnMajor, 128 / cutlass::sizeof_bits<ElemB>::value,
    Acc,
    TileShape, ClusterShape,
    cutlass::gemm::collective::StageCountAutoCarveout<static_cast<int>(sizeof(typename CollectiveEpilogue::SharedStorage))>,
    cutlass::gemm::collective::KernelScheduleAuto
  >::CollectiveOp;

using GemmKernel = cutlass::gemm::kernel::GemmUniversal<
    cute::Shape<int,int,int,int>,
    CollectiveMainloop,
    CollectiveEpilogue
>;
using Gemm = cutlass::gemm::device::GemmUniversalAdapter<GemmKernel>;

// Force the device kernel symbol into the cubin without needing a host main.
auto* _anchor = &cutlass::device_kernel<GemmKernel>;


// ===== COMPILED SASS (sm_90a) =====

	.target	sm_90a

	.elftype	@"ET_EXEC"


//--------------------- .note.nv.tkinfo           --------------------------
	.section	.note.nv.tkinfo,"",@"SHT_NOTE"
	.sectionflags	@"SHF_NOTE_NV_TKINFO"
	.tkinfo
        /*0018*/ 	.word	0x00000002
        /*0030*/ 	.string	""
        /*0030*/ 	.string	"ptxas"
        /*0030*/ 	.string	"Cuda compilation tools, release 13.0, V13.0.88"
        /*0030*/ 	.string	"Build cuda_13.0.r13.0/compiler.36424714_0"
        /*0030*/ 	.string	"-arch sm_90a -m 64 "



//--------------------- .note.nv.cuinfo           --------------------------
	.section	.note.nv.cuinfo,"",@"SHT_NOTE"
	.sectionflags	@"SHF_NOTE_NV_CUINFO"
        /*0018*/ 	.short	0x0002
        /*001a*/ 	.short	0x005a
        /*001c*/ 	.short	0x0082
	.zero		2


//--------------------- .nv.info                  --------------------------
	.section	.nv.info,"",@"SHT_CUDA_INFO"
	.align	4


	//----- nvinfo : EIATTR_REGCOUNT
	.align		4
        /*0000*/ 	.byte	0x04, 0x2f
        /*0002*/ 	.short	(.L_15 - .L_14)
	.align		4
.L_14:
        /*0004*/ 	.word	index@(_ZN7cutlass13device_kernelINS_4gemm6kernel13GemmUniversalIN4cute5tupleIJiiiiEEENS1_10collective13CollectiveMmaINS1_34MainloopSm90TmaGmmaWarpSpecializedILi7ENS5_IJNS4_1CILi1EEESB_SB_EEENS1_35KernelTmaWarpSpecializedCooperativeEEENS5_IJNSA_ILi128EEENSA_ILi112EEENSA_ILi64EEEEEENS_6half_tENS5_IJlSB_lEEESJ_SK_NS4_8TiledMMAINS4_8MMA_AtomIJNS4_4SM904GMMA25MMA_64x16x16_F32F16F16_SSILNSO_5MajorE0ELSQ_0ELNSO_7ScaleInE1ELSR_1EEEEEENS4_6LayoutINS5_IJNSA_ILi2EEESB_SB_EEENS5_IJSB_NSA_ILi0EEESX_EEEEENS5_IJNS4_10UnderscoreES10_S10_EEEEENS4_13SM90_TMA_LOADENS4_14ComposedLayoutINS4_7SwizzleILi3ELi4ELi3EEENS4_18smem_ptr_flag_bitsILi16EEENSU_INS5_IJNSA_ILi8EEESH_EEENS5_IJSH_SB_EEEEEEEvNS4_8identityES13_S1D_vS1E_EENS_8epilogue10collective6detail29Sm90TmaWarpSpecializedAdapterINS1H_15DefaultEpilogueISJ_SK_SK_NS1G_6thread17LinearCombinationISJ_Li1EffLNS1L_9ScaleType4KindE0ELNS_15FloatRoundStyleE2ESJ_EENS1_15EpilogueDefaultEEEEEvvEEEEvNT_6ParamsE)
        /*0008*/ 	.word	0x000000a8


	//----- nvinfo : EIATTR_FRAME_SIZE
	.align		4
.L_15:
        /*000c*/ 	.byte	0x04, 0x11
        /*000e*/ 	.short	(.L_17 - .L_16)
	.align		4
.L_16:
        /*0010*/ 	.word	index@(_ZN7cutlass13device_kernelINS_4gemm6kernel13GemmUniversalIN4cute5tupleIJiiiiEEENS1_10collective13CollectiveMmaINS1_34MainloopSm90TmaGmmaWarpSpecializedILi7ENS5_IJNS4_1CILi1EEESB_SB_EEENS1_35KernelTmaWarpSpecializedCooperativeEEENS5_IJNSA_ILi128EEENSA_ILi112EEENSA_ILi64EEEEEENS_6half_tENS5_IJlSB_lEEESJ_SK_NS4_8TiledMMAINS4_8MMA_AtomIJNS4_4SM904GMMA25MMA_64x16x16_F32F16F16_SSILNSO_5MajorE0ELSQ_0ELNSO_7ScaleInE1ELSR_1EEEEEENS4_6LayoutINS5_IJNSA_ILi2EEESB_SB_EEENS5_IJSB_NSA_ILi0EEESX_EEEEENS5_IJNS4_10UnderscoreES10_S10_EEEEENS4_13SM90_TMA_LOADENS4_14ComposedLayoutINS4_7SwizzleILi3ELi4ELi3EEENS4_18smem_ptr_flag_bitsILi16EEENSU_INS5_IJNSA_ILi8EEESH_EEENS5_IJSH_SB_EEEEEEEvNS4_8identityES13_S1D_vS1E_EENS_8epilogue10collective6detail29Sm90TmaWarpSpecializedAdapterINS1H_15DefaultEpilogueISJ_SK_SK_NS1G_6thread17LinearCombinationISJ_Li1EffLNS1L_9ScaleType4KindE0ELNS_15FloatRoundStyleE2ESJ_EENS1_15EpilogueDefaultEEEEEvvEEEEvNT_6ParamsE)
        /*0014*/ 	.word	0x00000000


	//----- nvinfo : EIATTR_MIN_STACK_SIZE
	.align		4
.L_17:
        /*0018*/ 	.byte	0x04, 0x12
        /*001a*/ 	.short	(.L_19 - .L_18)
	.align		4
.L_18:
        /*001c*/ 	.word	index@(_ZN7cutlass13device_kernelINS_4gemm6kernel13GemmUniversalIN4cute5tupleIJiiiiEEENS1_10collective13CollectiveMmaINS1_34MainloopSm90TmaGmmaWarpSpecializedILi7ENS5_IJNS4_1CILi1EEESB_SB_EEENS1_35KernelTmaWarpSpecializedCooperativeEEENS5_IJNSA_ILi128EEENSA_ILi112EEENSA_ILi64EEEEEENS_6half_tENS5_IJlSB_lEEESJ_SK_NS4_8TiledMMAINS4_8MMA_AtomIJNS4_4SM904GMMA25MMA_64x16x16_F32F16F16_SSILNSO_5MajorE0ELSQ_0ELNSO_7ScaleInE1ELSR_1EEEEEENS4_6LayoutINS5_IJNSA_ILi2EEESB_SB_EEENS5_IJSB_NSA_ILi0EEESX_EEEEENS5_IJNS4_10UnderscoreES10_S10_EEEEENS4_13SM90_TMA_LOADENS4_14ComposedLayoutINS4_7SwizzleILi3ELi4ELi3EEENS4_18smem_ptr_flag_bitsILi16EEENSU_INS5_IJNSA_ILi8EEESH_EEENS5_IJSH_SB_EEEEEEEvNS4_8identityES13_S1D_vS1E_EENS_8epilogue10collective6detail29Sm90TmaWarpSpecializedAdapterINS1H_15DefaultEpilogueISJ_SK_SK_NS1G_6thread17LinearCombinationISJ_Li1EffLNS1L_9ScaleType4KindE0ELNS_15FloatRoundStyleE2ESJ_EENS1_15EpilogueDefaultEEEEEvvEEEEvNT_6ParamsE)
        /*0020*/ 	.word	0x00000000
.L_19:


//--------------------- .nv.compat                --------------------------
	.section	.nv.compat,"",@"SHT_CUDA_COMPAT_INFO"
	.align	4
        /*0000*/ 	.byte	0x02, 0x09, 0x01, 0x00, 0x02, 0x02, 0x04, 0x00, 0x02, 0x05, 0x05, 0x00, 0x03, 0x07, 0x01, 0x01
        /*0010*/ 	.byte	0x02, 0x03, 0x01, 0x00, 0x02, 0x06, 0x01, 0x00, 0x04, 0x0b, 0x08, 0x00, 0x00, 0x00, 0x00, 0x00
        /*0020*/ 	.byte	0x00, 0x00, 0x00, 0x00


//--------------------- .nv.info._ZN7cutlass13device_kernelINS_4gemm6kernel13GemmUniversalIN4cute5tupleIJiiiiEEENS1_10collective13CollectiveMmaINS1_34MainloopSm90TmaGmmaWarpSpecializedILi7ENS5_IJNS4_1CILi1EEESB_SB_EEENS1_35KernelTmaWarpSpecializedCooperativeEEENS5_IJNSA_ILi128EEENSA_ILi112EEENSA_ILi64EEEEEENS_6half_tENS5_IJlSB_lEEESJ_SK_NS4_8TiledMMAINS4_8MMA_AtomIJNS4_4SM904GMMA25MMA_64x16x16_F32F16F16_SSILNSO_5MajorE0ELSQ_0ELNSO_7ScaleInE1ELSR_1EEEEEENS4_6LayoutINS5_IJNSA_ILi2EEESB_SB_EEENS5_IJSB_NSA_ILi0EEESX_EEEEENS5_IJNS4_10UnderscoreES10_S10_EEEEENS4_13SM90_TMA_LOADENS4_14ComposedLayoutINS4_7SwizzleILi3ELi4ELi3EEENS4_18smem_ptr_flag_bitsILi16EEENSU_INS5_IJNSA_ILi8EEESH_EEENS5_IJSH_SB_EEEEEEEvNS4_8identityES13_S1D_vS1E_EENS_8epilogue10collective6detail29Sm90TmaWarpSpecializedAdapterINS1H_15DefaultEpilogueISJ_SK_SK_NS1G_6thread17LinearCombinationISJ_Li1EffLNS1L_9ScaleType4KindE0ELNS_15FloatRoundStyleE2ESJ_EENS1_15EpilogueDefaultEEEEEvvEEEEvNT_6ParamsE --------------------------
	.section	.nv.info._ZN7cutlass13device_kernelINS_4gemm6kernel13GemmUniversalIN4cute5tupleIJiiiiEEENS1_10collective13CollectiveMmaINS1_34MainloopSm90TmaGmmaWarpSpecializedILi7ENS5_IJNS4_1CILi1EEESB_SB_EEENS1_35KernelTmaWarpSpecializedCooperativeEEENS5_IJNSA_ILi128EEENSA_ILi112EEENSA_ILi64EEEEEENS_6half_tENS5_IJlSB_lEEESJ_SK_NS4_8TiledMMAINS4_8MMA_AtomIJNS4_4SM904GMMA25MMA_64x16x16_F32F16F16_SSILNSO_5MajorE0ELSQ_0ELNSO_7ScaleInE1ELSR_1EEEEEENS4_6LayoutINS5_IJNSA_ILi2EEESB_SB_EEENS5_IJSB_NSA_ILi0EEESX_EEEEENS5_IJNS4_10UnderscoreES10_S10_EEEEENS4_13SM90_TMA_LOADENS4_14ComposedLayoutINS4_7SwizzleILi3ELi4ELi3EEENS4_18smem_ptr_flag_bitsILi16EEENSU_INS5_IJNSA_ILi8EEESH_EEENS5_IJSH_SB_EEEEEEEvNS4_8identityES13_S1D_vS1E_EENS_8epilogue10collective6detail29Sm90TmaWarpSpecializedAdapterINS1H_15DefaultEpilogueISJ_SK_SK_NS1G_6thread17LinearCombinationISJ_Li1EffLNS1L_9ScaleType4KindE0ELNS_15FloatRoundStyleE2ESJ_EENS1_15EpilogueDefaultEEEEEvvEEEEvNT_6ParamsE,"",@"SHT_CUDA_INFO"
	.sectionflags	@""
	.align	4


	//----- nvinfo : EIATTR_CUDA_API_VERSION
	.align		4
        /*0000*/ 	.byte	0x04, 0x37
        /*0002*/ 	.short	(.L_21 - .L_20)
.L_20:
        /*0004*/ 	.word	0x00000082


	//----- nvinfo : EIATTR_KPARAM_INFO
	.align		4
.L_21:
        /*0008*/ 	.byte	0x04, 0x17
        /*000a*/ 	.short	(.L_23 - .L_22)
.L_22:
        /*000c*/ 	.word	0x00000000
        /*0010*/ 	.short	0x0000
        /*0012*/ 	.short	0x0070
        /*0014*/ 	.byte	0x00, 0xf0, 0x01, 0x10


	//----- nvinfo : EIATTR_SPARSE_MMA_MASK
	.align		4
.L_23:
        /*0018*/ 	.byte	0x03, 0x50
        /*001a*/ 	.short	0x0000


	//----- nvinfo : EIATTR_MAXREG_COUNT
	.align		4
        /*001c*/ 	.byte	0x03, 0x1b
        /*001e*/ 	.short	0x00a8


	//----- nvinfo : EIATTR_NUM_BARRIERS
	.align		4
        /*0020*/ 	.byte	0x02, 0x4c
        /*0022*/ 	.byte	0x01
	.zero		1


	//----- nvinfo : EIATTR_EXTERNS
	.align		4
        /*0024*/ 	.byte	0x04, 0x0f
        /*0026*/ 	.short	(.L_25 - .L_24)


	//   ....[0]....
	.align		4
.L_24:
        /*0028*/ 	.word	index@(__assertfail)


	//----- nvinfo : EIATTR_MERCURY_ISA_VERSION
	.align		4
.L_25:
        /*002c*/ 	.byte	0x03, 0x5f
        /*002e*/ 	.short	0x0101


	//----- nvinfo : EIATTR_INT_WARP_WIDE_INSTR_OFFSETS
	.align		4
        /*0030*/ 	.byte	0x04, 0x31
        /*0032*/ 	.short	(.L_27 - .L_26)


	//   ....[0]....
.L_26:
        /*0034*/ 	.word	0x00000410


	//   ....[1]....
        /*0038*/ 	.word	0x00000440


	//   ....[2]....
        /*003c*/ 	.word	0x00000520


	//----- nvinfo : EIATTR_COOP_GROUP_MASK_REGIDS
	.align		4
.L_27:
        /*0040*/ 	.byte	0x04, 0x29
        /*0042*/ 	.short	(.L_29 - .L_28)


	//   ....[0]....
.L_28:
        /*0044*/ 	.word	0xffffffff


	//   ....[1]....
        /*0048*/ 	.word	0xffffffff


	//   ....[2]....
        /*004c*/ 	.word	0xffffffff


	//   ....[3]....
        /*0050*/ 	.word	0xffffffff


	//   ....[4]....
        /*0054*/ 	.word	0xffffffff


	//----- nvinfo : EIATTR_COOP_GROUP_INSTR_OFFSETS
	.align		4
.L_29:
        /*0058*/ 	.byte	0x04, 0x28
        /*005a*/ 	.short	(.L_31 - .L_30)


	//   ....[0]....
.L_30:
        /*005c*/ 	.word	0x00000060


	//   ....[1]....
        /*0060*/ 	.word	0x00000070


	//   ....[2]....
        /*0064*/ 	.word	0x00000130


	//   ....[3]....
        /*0068*/ 	.word	0x00000320


	//   ....[4]....
        /*006c*/ 	.word	0x00000fd0


	//----- nvinfo : EIATTR_REG_RECONFIG
	.align		4
.L_31:
        /*0070*/ 	.byte	0x01, 0x54
	.zero		2


	//----- nvinfo : EIATTR_SYSCALL_OFFSETS
	.align		4
        /*0074*/ 	.byte	0x04, 0x46
        /*0076*/ 	.short	(.L_33 - .L_32)


	//   ....[0]....
.L_32:
        /*0078*/ 	.word	0x00001190


	//----- nvinfo : EIATTR_MBARRIER_INSTR_OFFSETS
	.align		4
.L_33:
        /*007c*/ 	.byte	0x04, 0x39
        /*007e*/ 	.short	(.L_35 - .L_34)


	//   ....[0]....
.L_34:
        /*0080*/ 	.word	0x00000230
        /*0084*/ 	.word	0x000000ff
        /*0088*/ 	.word	0x00000000
        /*008c*/ 	.short	0x0100
        /*008e*/ 	.byte	0x08
	.zero		1


	//   ....[1]....
        /*0090*/ 	.word	0x00000240
        /*0094*/ 	.word	0x000000ff
        /*0098*/ 	.word	0x00000038
        /*009c*/ 	.short	0x0100
        /*009e*/ 	.byte	0x08
	.zero		1


	//   ....[2]....
        /*00a0*/ 	.word	0x00000250
        /*00a4*/ 	.word	0x000000ff
        /*00a8*/ 	.word	0x00000008
        /*00ac*/ 	.short	0x0100
        /*00ae*/ 	.byte	0x08
	.zero		1


	//   ....[3]....
        /*00b0*/ 	.word	0x00000260
        /*00b4*/ 	.word	0x000000ff
        /*00b8*/ 	.word	0x00000040
        /*00bc*/ 	.short	0x0100
        /*00be*/ 	.byte	0x08
	.zero		1


	//   ....[4]....
        /*00c0*/ 	.word	0x00000270
        /*00c4*/ 	.word	0x000000ff
        /*00c8*/ 	.word	0x00000010
        /*00cc*/ 	.short	0x0100
        /*00ce*/ 	.byte	0x08
	.zero		1


	//   ....[5]....
        /*00d0*/ 	.word	0x00000280
        /*00d4*/ 	.word	0x000000ff
        /*00d8*/ 	.word	0x00000048
        /*00dc*/ 	.short	0x0100
        /*00de*/ 	.byte	0x08
	.zero		1


	//   ....[6]....
        /*00e0*/ 	.word	0x00000290
        /*00e4*/ 	.word	0x000000ff
        /*00e8*/ 	.word	0x00000018
        /*00ec*/ 	.short	0x0100
        /*00ee*/ 	.byte	0x08
	.zero		1


	//   ....[7]....
        /*00f0*/ 	.word	0x000002a0
        /*00f4*/ 	.word	0x000000ff
        /*00f8*/ 	.word	0x00000050
        /*00fc*/ 	.short	0x0100
        /*00fe*/ 	.byte	0x08
	.zero		1


	//   ....[8]....
        /*0100*/ 	.word	0x000002b0
        /*0104*/ 	.word	0x000000ff
        /*0108*/ 	.word	0x00000020
        /*010c*/ 	.short	0x0100
        /*010e*/ 	.byte	0x08
	.zero		1


	//   ....[9]....
        /*0110*/ 	.word	0x000002c0
        /*0114*/ 	.word	0x000000ff
        /*0118*/ 	.word	0x00000058
        /*011c*/ 	.short	0x0100
        /*011e*/ 	.byte	0x08
	.zero		1


	//   ....[10]....
        /*0120*/ 	.word	0x000002d0
        /*0124*/ 	.word	0x000000ff
        /*0128*/ 	.word	0x00000028
        /*012c*/ 	.short	0x0100
        /*012e*/ 	.byte	0x08
	.zero		1


	//   ....[11]....
        /*0130*/ 	.word	0x000002e0
        /*0134*/ 	.word	0x000000ff
        /*0138*/ 	.word	0x00000060
        /*013c*/ 	.short	0x0100
        /*013e*/ 	.byte	0x08
	.zero		1


	//   ....[12]....
        /*0140*/ 	.word	0x000002f0
        /*0144*/ 	.word	0x000000ff
        /*0148*/ 	.word	0x00000030
        /*014c*/ 	.short	0x0100
        /*014e*/ 	.byte	0x08
	.zero		1


	//   ....[13]....
        /*0150*/ 	.word	0x00000300
        /*0154*/ 	.word	0x000000ff
        /*0158*/ 	.word	0x00000068
        /*015c*/ 	.short	0x0100
        /*015e*/ 	.byte	0x08
	.zero		1


	//   ....[14]....
        /*0160*/ 	.word	0x00000590
        /*0164*/ 	.word	0x000000ff
        /*0168*/ 	.word	0x00000080
        /*016c*/ 	.short	0x0100
        /*016e*/ 	.byte	0x06
	.zero		1


	//   ....[15]....
        /*0170*/ 	.word	0x000005f0
        /*0174*/ 	.word	0x000000ff
        /*0178*/ 	.word	0x00000088
        /*017c*/ 	.short	0x0100
        /*017e*/ 	.byte	0x06
	.zero		1


	//   ....[16]....
        /*0180*/ 	.word	0x00001210
        /*0184*/ 	.word	0x00000003
        /*0188*/ 	.word	0x00000000
        /*018c*/ 	.short	0x010a
        /*018e*/ 	.byte	0x3f
	.zero		1


	//   ....[17]....
        /*0190*/ 	.word	0x00001250
        /*0194*/ 	.word	0x00000003
        /*0198*/ 	.word	0x00000000
        /*019c*/ 	.short	0x010a
        /*019e*/ 	.byte	0x3f
	.zero		1


	//   ....[18]....
        /*01a0*/ 	.word	0x00001fa0
        /*01a4*/ 	.word	0x000000ff
        /*01a8*/ 	.word	0x00000000
        /*01ac*/ 	.short	0x010a
        /*01ae*/ 	.byte	0x08
	.zero		1


	//   ....[19]....
        /*01b0*/ 	.word	0x00001fe0
        /*01b4*/ 	.word	0x000000ff
        /*01b8*/ 	.word	0x00000000
        /*01bc*/ 	.short	0x010a
        /*01be*/ 	.byte	0x08
	.zero		1


	//   ....[20]....
        /*01c0*/ 	.word	0x00002b40
        /*01c4*/ 	.word	0x000000ff
        /*01c8*/ 	.word	0x00000000
        /*01cc*/ 	.short	0x0101
        /*01ce*/ 	.byte	0x08
	.zero		1


	//   ....[21]....
        /*01d0*/ 	.word	0x00002d10
        /*01d4*/ 	.word	0x00000004
        /*01d8*/ 	.word	0x00000000
        /*01dc*/ 	.short	0x0101
        /*01de*/ 	.byte	0x3f
	.zero		1


	//   ....[22]....
        /*01e0*/ 	.word	0x00007940
        /*01e4*/ 	.word	0x0000000e
        /*01e8*/ 	.word	0x00000038
        /*01ec*/ 	.short	0x010a
        /*01ee*/ 	.byte	0x3f
	.zero		1


	//   ....[23]....
        /*01f0*/ 	.word	0x00007d20
        /*01f4*/ 	.word	0x00000006
        /*01f8*/ 	.word	0x00000088
        /*01fc*/ 	.short	0x0101
        /*01fe*/ 	.byte	0x3f
	.zero		1


	//   ....[24]....
        /*0200*/ 	.word	0x00008410
        /*0204*/ 	.word	0x00000007
        /*0208*/ 	.word	0x00000000
        /*020c*/ 	.short	0x010a
        /*020e*/ 	.byte	0x3f
	.zero		1


	//   ....[25]....
        /*0210*/ 	.word	0x00008490
        /*0214*/ 	.word	0x00000009
        /*0218*/ 	.word	0x00000000
        /*021c*/ 	.short	0x010a
        /*021e*/ 	.byte	0x3f
	.zero		1


	//   ....[26]....
        /*0220*/ 	.word	0x00008520
        /*0224*/ 	.word	0x00000006
        /*0228*/ 	.word	0x00000000
        /*022c*/ 	.short	0x010a
        /*022e*/ 	.byte	0x3f
	.zero		1


	//   ....[27]....
        /*0230*/ 	.word	0x000085b0
        /*0234*/ 	.word	0x00000009
        /*0238*/ 	.word	0x00000000
        /*023c*/ 	.short	0x010a
        /*023e*/ 	.byte	0x3f
	.zero		1


	//   ....[28]....
        /*0240*/ 	.word	0x00008640
        /*0244*/ 	.word	0x00000006
        /*0248*/ 	.word	0x00000000
        /*024c*/ 	.short	0x010a
        /*024e*/ 	.byte	0x3f
	.zero		1


	//   ....[29]....
        /*0250*/ 	.word	0x000086d0
        /*0254*/ 	.word	0x00000009
        /*0258*/ 	.word	0x00000000
        /*025c*/ 	.short	0x010a
        /*025e*/ 	.byte	0x3f
	.zero		1


	//   ....[30]....
        /*0260*/ 	.word	0x00008760
        /*0264*/ 	.word	0x00000003
        /*0268*/ 	.word	0x00000000
        /*026c*/ 	.short	0x010a
        /*026e*/ 	.byte	0x3f
	.zero		1


	//   ....[31]....
        /*0270*/ 	.word	0x000087c0
        /*0274*/ 	.word	0x00000003
        /*0278*/ 	.word	0x00000000
        /*027c*/ 	.short	0x010a
        /*027e*/ 	.byte	0x3f
	.zero		1


	//   ....[32]....
        /*0280*/ 	.word	0x00008820
        /*0284*/ 	.word	0x00000005
        /*0288*/ 	.word	0x00000000
        /*028c*/ 	.short	0x010a
        /*028e*/ 	.byte	0x3f
	.zero		1


	//   ....[33]....
        /*0290*/ 	.word	0x000088f0
        /*0294*/ 	.word	0x0000000e
        /*0298*/ 	.word	0x00000038
        /*029c*/ 	.short	0x010a
        /*029e*/ 	.byte	0x3f
	.zero		1


	//   ....[34]....
        /*02a0*/ 	.word	0x000089c0
        /*02a4*/ 	.word	0x00000007
        /*02a8*/ 	.word	0x00000000
        /*02ac*/ 	.short	0x010a
        /*02ae*/ 	.byte	0x3f
	.zero		1


	//   ....[35]....
        /*02b0*/ 	.word	0x00008a10
        /*02b4*/ 	.word	0x00000009
        /*02b8*/ 	.word	0x00000000
        /*02bc*/ 	.short	0x010a
        /*02be*/ 	.byte	0x3f
	.zero		1


	//   ....[36]....
        /*02c0*/ 	.word	0x00008a60
        /*02c4*/ 	.word	0x00000006
        /*02c8*/ 	.word	0x00000000
        /*02cc*/ 	.short	0x010a
        /*02ce*/ 	.byte	0x3f
	.zero		1


	//   ....[37]....
        /*02d0*/ 	.word	0x00008ab0
        /*02d4*/ 	.word	0x00000009
        /*02d8*/ 	.word	0x00000000
        /*02dc*/ 	.short	0x010a
        /*02de*/ 	.byte	0x3f
	.zero		1


	//   ....[38]....
        /*02e0*/ 	.word	0x00008b00
        /*02e4*/ 	.word	0x00000006
        /*02e8*/ 	.word	0x00000000
        /*02ec*/ 	.short	0x010a
        /*02ee*/ 	.byte	0x3f
	.zero		1


	//   ....[39]....
        /*02f0*/ 	.word	0x00008b50
        /*02f4*/ 	.word	0x00000009
        /*02f8*/ 	.word	0x00000000
        /*02fc*/ 	.short	0x010a
        /*02fe*/ 	.byte	0x3f
	.zero		1


	//----- nvinfo : EIATTR_NUM_MBARRIERS
	.align		4
.L_35:
        /*0300*/ 	.byte	0x03, 0x38
        /*0302*/ 	.short	0x0010


	//----- nvinfo : EIATTR_EXIT_INSTR_OFFSETS
	.align		4
        /*0304*/ 	.byte	0x04, 0x1c
        /*0306*/ 	.short	(.L_37 - .L_36)


	//   ....[0]....
.L_36:
        /*0308*/ 	.word	0x00000640


	//   ....[1]....
        /*030c*/ 	.word	0x00000f00


	//   ....[2]....
        /*0310*/ 	.word	0x00006fb0


	//   ....[3]....
        /*0314*/ 	.word	0x000075e0


	//   ....[4]....
        /*0318*/ 	.word	0x000087b0


	//----- nvinfo : EIATTR_MAX_THREADS
	.align		4
.L_37:
        /*031c*/ 	.byte	0x04, 0x05
        /*031e*/ 	.short	(.L_39 - .L_38)
.L_38:
        /*0320*/ 	.word	0x00000180
        /*0324*/ 	.word	0x00000001
        /*0328*/ 	.word	0x00000001


	//----- nvinfo : EIATTR_CRS_STACK_SIZE
	.align		4
.L_39:
        /*032c*/ 	.byte	0x04, 0x1e
        /*032e*/ 	.short	(.L_41 - .L_40)
.L_40:
        /*0330*/ 	.word	0x00000000


	//----- nvinfo : EIATTR_CBANK_PARAM_SIZE
	.align		4
.L_41:
        /*0334*/ 	.byte	0x03, 0x19
        /*0336*/ 	.short	0x0470


	//----- nvinfo : EIATTR_PARAM_CBANK
	.align		4
        /*0338*/ 	.byte	0x04, 0x0a
        /*033a*/ 	.short	(.L_43 - .L_42)
	.align		4
.L_42:
        /*033c*/ 	.word	index@(.nv.constant0._ZN7cutlass13device_kernelINS_4gemm6kernel13GemmUniversalIN4cute5tupleIJiiiiEEENS1_10collective13CollectiveMmaINS1_34MainloopSm90TmaGmmaWarpSpecializedILi7ENS5_IJNS4_1CILi1EEESB_SB_EEENS1_35KernelTmaWarpSpecializedCooperativeEEENS5_IJNSA_ILi128EEENSA_ILi112EEENSA_ILi64EEEEEENS_6half_tENS5_IJlSB_lEEESJ_SK_NS4_8TiledMMAINS4_8MMA_AtomIJNS4_4SM904GMMA25MMA_64x16x16_F32F16F16_SSILNSO_5MajorE0ELSQ_0ELNSO_7ScaleInE1ELSR_1EEEEEENS4_6LayoutINS5_IJNSA_ILi2EEESB_SB_EEENS5_IJSB_NSA_ILi0EEESX_EEEEENS5_IJNS4_10UnderscoreES10_S10_EEEEENS4_13SM90_TMA_LOADENS4_14ComposedLayoutINS4_7SwizzleILi3ELi4ELi3EEENS4_18smem_ptr_flag_bitsILi16EEENSU_INS5_IJNSA_ILi8EEESH_EEENS5_IJSH_SB_EEEEEEEvNS4_8identityES13_S1D_vS1E_EENS_8epilogue10collective6detail29Sm90TmaWarpSpecializedAdapterINS1H_15DefaultEpilogueISJ_SK_SK_NS1G_6thread17LinearCombinationISJ_Li1EffLNS1L_9ScaleType4KindE0ELNS_15FloatRoundStyleE2ESJ_EENS1_15EpilogueDefaultEEEEEvvEEEEvNT_6ParamsE)
        /*0340*/ 	.short	0x0210
        /*0342*/ 	.short	0x0470


	//----- nvinfo : EIATTR_SW_WAR
	.align		4
.L_43:
        /*0344*/ 	.byte	0x04, 0x36
        /*0346*/ 	.short	(.L_45 - .L_44)
.L_44:
        /*0348*/ 	.word	0x00000008
.L_45:


//--------------------- .nv.callgraph             --------------------------
	.section	.nv.callgraph,"",@"SHT_CUDA_CALLGRAPH"
	.align	4
	.sectionentsize	8
	.align		4
        /*0000*/ 	.word	0x00000000
	.align		4
        /*0004*/ 	.word	0xffffffff
	.align		4
        /*0008*/ 	.word	index@(_ZN7cutlass13device_kernelINS_4gemm6kernel13GemmUniversalIN4cute5tupleIJiiiiEEENS1_10collective13CollectiveMmaINS1_34MainloopSm90TmaGmmaWarpSpecializedILi7ENS5_IJNS4_1CILi1EEESB_SB_EEENS1_35KernelTmaWarpSpecializedCooperativeEEENS5_IJNSA_ILi128EEENSA_ILi112EEENSA_ILi64EEEEEENS_6half_tENS5_IJlSB_lEEESJ_SK_NS4_8TiledMMAINS4_8MMA_AtomIJNS4_4SM904GMMA25MMA_64x16x16_F32F16F16_SSILNSO_5MajorE0ELSQ_0ELNSO_7ScaleInE1ELSR_1EEEEEENS4_6LayoutINS5_IJNSA_ILi2EEESB_SB_EEENS5_IJSB_NSA_ILi0EEESX_EEEEENS5_IJNS4_10UnderscoreES10_S10_EEEEENS4_13SM90_TMA_LOADENS4_14ComposedLayoutINS4_7SwizzleILi3ELi4ELi3EEENS4_18smem_ptr_flag_bitsILi16EEENSU_INS5_IJNSA_ILi8EEESH_EEENS5_IJSH_SB_EEEEEEEvNS4_8identityES13_S1D_vS1E_EENS_8epilogue10collective6detail29Sm90TmaWarpSpecializedAdapterINS1H_15DefaultEpilogueISJ_SK_SK_NS1G_6thread17LinearCombinationISJ_Li1EffLNS1L_9ScaleType4KindE0ELNS_15FloatRoundStyleE2ESJ_EENS1_15EpilogueDefaultEEEEEvvEEEEvNT_6ParamsE)
	.align		4
        /*000c*/ 	.word	index@(__assertfail)
	.align		4
        /*0010*/ 	.word	0x00000000
	.align		4
        /*0014*/ 	.word	0xfffffffe
	.align		4
        /*0018*/ 	.word	0x00000000
	.align		4
        /*001c*/ 	.word	0xfffffffd
	.align		4
        /*0020*/ 	.word	0x00000000
	.align		4
        /*0024*/ 	.word	0xfffffffc


//--------------------- .nv.constant4             --------------------------
	.section	.nv.constant4,"a",@progbits
	.align	8
	.align		8
.nv.constant4:
        /*0000*/ 	.dword	__assertfail
	.align		8
        /*0008*/ 	.dword	__unnamed_1
	.align		8
        /*0010*/ 	.dword	_ZN40_INTERNAL_7c72ff6f_4_k_cu_d13dbf48_147014cuda3std3__45__cpo5beginE
	.align		8
        /*0018*/ 	.dword	_ZN40_INTERNAL_7c72ff6f_4_k_cu_d13dbf48_147014cuda3std3__45__cpo3endE
	.align		8
        /*0020*/ 	.dword	_ZN40_INTERNAL_7c72ff6f_4_k_cu_d13dbf48_147014cuda3std3__45__cpo6cbeginE
	.align		8
        /*0028*/ 	.dword	_ZN40_INTERNAL_7c72ff6f_4_k_cu_d13dbf48_147014cuda3std3__45__cpo4cendE
	.align		8
        /*0030*/ 	.dword	_ZN40_INTERNAL_7c72ff6f_4_k_cu_d13dbf48_147014cuda3std3__442_GLOBAL__N__7c72ff6f_4_k_cu_d13dbf48_147016ignoreE
	.align		8
        /*0038*/ 	.dword	_ZN40_INTERNAL_7c72ff6f_4_k_cu_d13dbf48_147014cuda3std3__419piecewise_constructE
	.align		8
        /*0040*/ 	.dword	_ZN40_INTERNAL_7c72ff6f_4_k_cu_d13dbf48_147014cuda3std3__48in_placeE
	.align		8
        /*0048*/ 	.dword	_ZN40_INTERNAL_7c72ff6f_4_k_cu_d13dbf48_147014cuda3std6ranges3__45__cpo4swapE
	.align		8
        /*0050*/ 	.dword	_ZN40_INTERNAL_7c72ff6f_4_k_cu_d13dbf48_147014cuda3std6ranges3__45__cpo9iter_moveE
	.align		8
        /*0058*/ 	.dword	_ZN40_INTERNAL_7c72ff6f_4_k_cu_d13dbf48_147014cute7productE
	.align		8
        /*0060*/ 	.dword	_ZN40_INTERNAL_7c72ff6f_4_k_cu_d13dbf48_147014cute1_E
	.align		8
        /*0068*/ 	.dword	$str$22
	.align		8
        /*0070*/ 	.dword	$str$23


//--------------------- .text._ZN7cutlass13device_kernelINS_4gemm6kernel13GemmUniversalIN4cute5tupleIJiiiiEEENS1_10collective13CollectiveMmaINS1_34MainloopSm90TmaGmmaWarpSpecializedILi7ENS5_IJNS4_1CILi1EEESB_SB_EEENS1_35KernelTmaWarpSpecializedCooperativeEEENS5_IJNSA_ILi128EEENSA_ILi112EEENSA_ILi64EEEEEENS_6half_tENS5_IJlSB_lEEESJ_SK_NS4_8TiledMMAINS4_8MMA_AtomIJNS4_4SM904GMMA25MMA_64x16x16_F32F16F16_SSILNSO_5MajorE0ELSQ_0ELNSO_7ScaleInE1ELSR_1EEEEEENS4_6LayoutINS5_IJNSA_ILi2EEESB_SB_EEENS5_IJSB_NSA_ILi0EEESX_EEEEENS5_IJNS4_10UnderscoreES10_S10_EEEEENS4_13SM90_TMA_LOADENS4_14ComposedLayoutINS4_7SwizzleILi3ELi4ELi3EEENS4_18smem_ptr_flag_bitsILi16EEENSU_INS5_IJNSA_ILi8EEESH_EEENS5_IJSH_SB_EEEEEEEvNS4_8identityES13_S1D_vS1E_EENS_8epilogue10collective6detail29Sm90TmaWarpSpecializedAdapterINS1H_15DefaultEpilogueISJ_SK_SK_NS1G_6thread17LinearCombinationISJ_Li1EffLNS1L_9ScaleType4KindE0ELNS_15FloatRoundStyleE2ESJ_EENS1_15EpilogueDefaultEEEEEvvEEEEvNT_6ParamsE --------------------------
	.section	.text._ZN7cutlass13device_kernelINS_4gemm6kernel13GemmUniversalIN4cute5tupleIJiiiiEEENS1_10collective13CollectiveMmaINS1_34MainloopSm90TmaGmmaWarpSpecializedILi7ENS5_IJNS4_1CILi1EEESB_SB_EEENS1_35KernelTmaWarpSpecializedCooperativeEEENS5_IJNSA_ILi128EEENSA_ILi112EEENSA_ILi64EEEEEENS_6half_tENS5_IJlSB_lEEESJ_SK_NS4_8TiledMMAINS4_8MMA_AtomIJNS4_4SM904GMMA25MMA_64x16x16_F32F16F16_SSILNSO_5MajorE0ELSQ_0ELNSO_7ScaleInE1ELSR_1EEEEEENS4_6LayoutINS5_IJNSA_ILi2EEESB_SB_EEENS5_IJSB_NSA_ILi0EEESX_EEEEENS5_IJNS4_10UnderscoreES10_S10_EEEEENS4_13SM90_TMA_LOADENS4_14ComposedLayoutINS4_7SwizzleILi3ELi4ELi3EEENS4_18smem_ptr_flag_bitsILi16EEENSU_INS5_IJNSA_ILi8EEESH_EEENS5_IJSH_SB_EEEEEEEvNS4_8identityES13_S1D_vS1E_EENS_8epilogue10collective6detail29Sm90TmaWarpSpecializedAdapterINS1H_15DefaultEpilogueISJ_SK_SK_NS1G_6thread17LinearCombinationISJ_Li1EffLNS1L_9ScaleType4KindE0ELNS_15FloatRoundStyleE2ESJ_EENS1_15EpilogueDefaultEEEEEvvEEEEvNT_6ParamsE,"ax",@progbits
	.align	128
.text._ZN7cutlass13device_kernelINS_4gemm6kernel13GemmUniversalIN4cute5tupleIJiiiiEEENS1_10collective13CollectiveMmaINS1_34MainloopSm90TmaGmmaWarpSpecializedILi7ENS5_IJNS4_1CILi1EEESB_SB_EEENS1_35KernelTmaWarpSpecializedCooperativeEEENS5_IJNSA_ILi128EEENSA_ILi112EEENSA_ILi64EEEEEENS_6half_tENS5_IJlSB_lEEESJ_SK_NS4_8TiledMMAINS4_8MMA_AtomIJNS4_4SM904GMMA25MMA_64x16x16_F32F16F16_SSILNSO_5MajorE0ELSQ_0ELNSO_7ScaleInE1ELSR_1EEEEEENS4_6LayoutINS5_IJNSA_ILi2EEESB_SB_EEENS5_IJSB_NSA_ILi0EEESX_EEEEENS5_IJNS4_10UnderscoreES10_S10_EEEEENS4_13SM90_TMA_LOADENS4_14ComposedLayoutINS4_7SwizzleILi3ELi4ELi3EEENS4_18smem_ptr_flag_bitsILi16EEENSU_INS5_IJNSA_ILi8EEESH_EEENS5_IJSH_SB_EEEEEEEvNS4_8identityES13_S1D_vS1E_EENS_8epilogue10collective6detail29Sm90TmaWarpSpecializedAdapterINS1H_15DefaultEpilogueISJ_SK_SK_NS1G_6thread17LinearCombinationISJ_Li1EffLNS1L_9ScaleType4KindE0ELNS_15FloatRoundStyleE2ESJ_EENS1_15EpilogueDefaultEEEEEvvEEEEvNT_6ParamsE:
        .type           _ZN7cutlass13device_kernelINS_4gemm6kernel13GemmUniversalIN4cute5tupleIJiiiiEEENS1_10collective13CollectiveMmaINS1_34MainloopSm90TmaGmmaWarpSpecializedILi7ENS5_IJNS4_1CILi1EEESB_SB_EEENS1_35KernelTmaWarpSpecializedCooperativeEEENS5_IJNSA_ILi128EEENSA_ILi112EEENSA_ILi64EEEEEENS_6half_tENS5_IJlSB_lEEESJ_SK_NS4_8TiledMMAINS4_8MMA_AtomIJNS4_4SM904GMMA25MMA_64x16x16_F32F16F16_SSILNSO_5MajorE0ELSQ_0ELNSO_7ScaleInE1ELSR_1EEEEEENS4_6LayoutINS5_IJNSA_ILi2EEESB_SB_EEENS5_IJSB_NSA_ILi0EEESX_EEEEENS5_IJNS4_10UnderscoreES10_S10_EEEEENS4_13SM90_TMA_LOADENS4_14ComposedLayoutINS4_7SwizzleILi3ELi4ELi3EEENS4_18smem_ptr_flag_bitsILi16EEENSU_INS5_IJNSA_ILi8EEESH_EEENS5_IJSH_SB_EEEEEEEvNS4_8identityES13_S1D_vS1E_EENS_8epilogue10collective6detail29Sm90TmaWarpSpecializedAdapterINS1H_15DefaultEpilogueISJ_SK_SK_NS1G_6thread17LinearCombinationISJ_Li1EffLNS1L_9ScaleType4KindE0ELNS_15FloatRoundStyleE2ESJ_EENS1_15EpilogueDefaultEEEEEvvEEEEvNT_6ParamsE,@function
        .size           _ZN7cutlass13device_kernelINS_4gemm6kernel13GemmUniversalIN4cute5tupleIJiiiiEEENS1_10collective13CollectiveMmaINS1_34MainloopSm90TmaGmmaWarpSpecializedILi7ENS5_IJNS4_1CILi1EEESB_SB_EEENS1_35KernelTmaWarpSpecializedCooperativeEEENS5_IJNSA_ILi128EEENSA_ILi112EEENSA_ILi64EEEEEENS_6half_tENS5_IJlSB_lEEESJ_SK_NS4_8TiledMMAINS4_8MMA_AtomIJNS4_4SM904GMMA25MMA_64x16x16_F32F16F16_SSILNSO_5MajorE0ELSQ_0ELNSO_7ScaleInE1ELSR_1EEEEEENS4_6LayoutINS5_IJNSA_ILi2EEESB_SB_EEENS5_IJSB_NSA_ILi0EEESX_EEEEENS5_IJNS4_10UnderscoreES10_S10_EEEEENS4_13SM90_TMA_LOADENS4_14ComposedLayoutINS4_7SwizzleILi3ELi4ELi3EEENS4_18smem_ptr_flag_bitsILi16EEENSU_INS5_IJNSA_ILi8EEESH_EEENS5_IJSH_SB_EEEEEEEvNS4_8identityES13_S1D_vS1E_EENS_8epilogue10collective6detail29Sm90TmaWarpSpecializedAdapterINS1H_15DefaultEpilogueISJ_SK_SK_NS1G_6thread17LinearCombinationISJ_Li1EffLNS1L_9ScaleType4KindE0ELNS_15FloatRoundStyleE2ESJ_EENS1_15EpilogueDefaultEEEEEvvEEEEvNT_6ParamsE,(.L_x_184 - _ZN7cutlass13device_kernelINS_4gemm6kernel13GemmUniversalIN4cute5tupleIJiiiiEEENS1_10collective13CollectiveMmaINS1_34MainloopSm90TmaGmmaWarpSpecializedILi7ENS5_IJNS4_1CILi1EEESB_SB_EEENS1_35KernelTmaWarpSpecializedCooperativeEEENS5_IJNSA_ILi128EEENSA_ILi112EEENSA_ILi64EEEEEENS_6half_tENS5_IJlSB_lEEESJ_SK_NS4_8TiledMMAINS4_8MMA_AtomIJNS4_4SM904GMMA25MMA_64x16x16_F32F16F16_SSILNSO_5MajorE0ELSQ_0ELNSO_7ScaleInE1ELSR_1EEEEEENS4_6LayoutINS5_IJNSA_ILi2EEESB_SB_EEENS5_IJSB_NSA_ILi0EEESX_EEEEENS5_IJNS4_10UnderscoreES10_S10_EEEEENS4_13SM90_TMA_LOADENS4_14ComposedLayoutINS4_7SwizzleILi3ELi4ELi3EEENS4_18smem_ptr_flag_bitsILi16EEENSU_INS5_IJNSA_ILi8EEESH_EEENS5_IJSH_SB_EEEEEEEvNS4_8identityES13_S1D_vS1E_EENS_8epilogue10collective6detail29Sm90TmaWarpSpecializedAdapterINS1H_15DefaultEpilogueISJ_SK_SK_NS1G_6thread17LinearCombinationISJ_Li1EffLNS1L_9ScaleType4KindE0ELNS_15FloatRoundStyleE2ESJ_EENS1_15EpilogueDefaultEEEEEvvEEEEvNT_6ParamsE)
        .other          _ZN7cutlass13device_kernelINS_4gemm6kernel13GemmUniversalIN4cute5tupleIJiiiiEEENS1_10collective13CollectiveMmaINS1_34MainloopSm90TmaGmmaWarpSpecializedILi7ENS5_IJNS4_1CILi1EEESB_SB_EEENS1_35KernelTmaWarpSpecializedCooperativeEEENS5_IJNSA_ILi128EEENSA_ILi112EEENSA_ILi64EEEEEENS_6half_tENS5_IJlSB_lEEESJ_SK_NS4_8TiledMMAINS4_8MMA_AtomIJNS4_4SM904GMMA25MMA_64x16x16_F32F16F16_SSILNSO_5MajorE0ELSQ_0ELNSO_7ScaleInE1ELSR_1EEEEEENS4_6LayoutINS5_IJNSA_ILi2EEESB_SB_EEENS5_IJSB_NSA_ILi0EEESX_EEEEENS5_IJNS4_10UnderscoreES10_S10_EEEEENS4_13SM90_TMA_LOADENS4_14ComposedLayoutINS4_7SwizzleILi3ELi4ELi3EEENS4_18smem_ptr_flag_bitsILi16EEENSU_INS5_IJNSA_ILi8EEESH_EEENS5_IJSH_SB_EEEEEEEvNS4_8identityES13_S1D_vS1E_EENS_8epilogue10collective6detail29Sm90TmaWarpSpecializedAdapterINS1H_15DefaultEpilogueISJ_SK_SK_NS1G_6thread17LinearCombinationISJ_Li1EffLNS1L_9ScaleType4KindE0ELNS_15FloatRoundStyleE2ESJ_EENS1_15EpilogueDefaultEEEEEvvEEEEvNT_6ParamsE,@"STO_CUDA_ENTRY STV_DEFAULT"
_ZN7cutlass13device_kernelINS_4gemm6kernel13GemmUniversalIN4cute5tupleIJiiiiEEENS1_10collective13CollectiveMmaINS1_34MainloopSm90TmaGmmaWarpSpecializedILi7ENS5_IJNS4_1CILi1EEESB_SB_EEENS1_35KernelTmaWarpSpecializedCooperativeEEENS5_IJNSA_ILi128EEENSA_ILi112EEENSA_ILi64EEEEEENS_6half_tENS5_IJlSB_lEEESJ_SK_NS4_8TiledMMAINS4_8MMA_AtomIJNS4_4SM904GMMA25MMA_64x16x16_F32F16F16_SSILNSO_5MajorE0ELSQ_0ELNSO_7ScaleInE1ELSR_1EEEEEENS4_6LayoutINS5_IJNSA_ILi2EEESB_SB_EEENS5_IJSB_NSA_ILi0EEESX_EEEEENS5_IJNS4_10UnderscoreES10_S10_EEEEENS4_13SM90_TMA_LOADENS4_14ComposedLayoutINS4_7SwizzleILi3ELi4ELi3EEENS4_18smem_ptr_flag_bitsILi16EEENSU_INS5_IJNSA_ILi8EEESH_EEENS5_IJSH_SB_EEEEEEEvNS4_8identityES13_S1D_vS1E_EENS_8epilogue10collective6detail29Sm90TmaWarpSpecializedAdapterINS1H_15DefaultEpilogueISJ_SK_SK_NS1G_6thread17LinearCombinationISJ_Li1EffLNS1L_9ScaleType4KindE0ELNS_15FloatRoundStyleE2ESJ_EENS1_15EpilogueDefaultEEEEEvvEEEEvNT_6ParamsE:
[----:B------:R-:W0:Y:S01]  /*0000*/  LDC R1, c[0x0][0x28] ;  /* 0x00000a00ff017b82 */ /* 0x000e220000000800 */
[----:B------:R-:W1:Y:S01]  /*0010*/  S2R R18, SR_TID.X ;  /* 0x0000000000127919 */ /* 0x000e620000002100 */
[----:B------:R-:W-:Y:S01]  /*0020*/  ELECT P0, URZ, PT ;  /* 0x00000000003f782f */ /* 0x000fe20003800000 */
[----:B------:R-:W-:Y:S01]  /*0030*/  BSSY B0, `(.L_x_0) ;  /* 0x000000f000007945 */ /* 0x000fe20003800000 */
[--C-:B-1----:R-:W-:Y:S02]  /*0040*/  SHF.R.U32.HI R0, RZ, 0x5, R18.reuse ;  /* 0x00000005ff007819 */ /* 0x102fe40000011612 */
[----:B------:R-:W-:-:S03]  /*0050*/  SHF.R.U32.HI R22, RZ, 0x7, R18 ;  /* 0x00000007ff167819 */ /* 0x000fc60000011612 */
[----:B------:R-:W1:Y:S04]  /*0060*/  SHFL.IDX PT, R5, R0, RZ, 0x1f ;  /* 0x00001fff00057589 */ /* 0x000e6800000e0000 */
[----:B------:R2:W3:Y:S01]  /*0070*/  SHFL.IDX PT, R8, R22, RZ, 0x1f ;  /* 0x00001fff16087589 */ /* 0x0004e200000e0000 */
[----:B-1----:R-:W-:-:S13]  /*0080*/  ISETP.NE.OR P0, PT, R5, RZ, !P0 ;  /* 0x000000ff0500720c */ /* 0x002fda0004705670 */
[----:B0-23--:R-:W-:Y:S05]  /*0090*/  @P0 BRA `(.L_x_1) ;  /* 0x0000000000200947 */ /* 0x00dfea0003800000 */
[----:B------:R-:W-:Y:S02]  /*00a0*/  ULDC.64 UR4, c[0x0][0x198] ;  /* 0x0000660000047ab9 */ /* 0x000fe40000000a00 */
[----:B------:R-:W-:Y:S02]  /*00b0*/  UIADD3 UR6, UP0, UR4, 0xf0, URZ ;  /* 0x000000f004067890 */ /* 0x000fe4000ff1e03f */
[----:B------:R-:W-:Y:S02]  /*00c0*/  UIADD3 UR4, UP1, UR4, 0x1f0, URZ ;  /* 0x000001f004047890 */ /* 0x000fe4000ff3e03f */
[----:B------:R-:W-:Y:S02]  /*00d0*/  UIADD3.X UR7, URZ, UR5, URZ, UP0, !UPT ;  /* 0x000000053f077290 */ /* 0x000fe400087fe43f */
[----:B------:R-:W-:-:S07]  /*00e0*/  UIADD3.X UR5, URZ, UR5, URZ, UP1, !UPT ;  /* 0x000000053f057290 */ /* 0x000fce0008ffe43f */
[----:B------:R0:W-:Y:S02]  /*00f0*/  UTMACCTL.PF [UR6] ;  /* 0x00000000060079b9 */ /* 0x0001e40008040000 */
[----:B------:R0:W-:Y:S02]  /*0100*/  UTMACCTL.PF [UR4] ;  /* 0x00000000040079b9 */ /* 0x0001e40008040000 */
[----:B0-----:R-:W-:Y:S01]  /*0110*/  NOP ;  /* 0x0000000000007918 */ /* 0x001fe20000000000 */
.L_x_1:
[----:B------:R-:W-:Y:S05]  /*0120*/  BSYNC B0 ;  /* 0x0000000000007941 */ /* 0x000fea0003800000 */
.L_x_0:
[----:B------:R-:W0:Y:S02]  /*0130*/  SHFL.IDX PT, R2, R0, RZ, 0x1f ;  /* 0x00001fff00027589 */ /* 0x000e2400000e0000 */
[----:B0-----:R-:W-:-:S13]  /*0140*/  ISETP.NE.AND P0, PT, R2, RZ, PT ;  /* 0x000000ff0200720c */ /* 0x001fda0003f05270 */
[----:B------:R-:W-:Y:S05]  /*0150*/  @P0 BRA `(.L_x_2) ;  /* 0x0000000000700947 */ /* 0x000fea0003800000 */
[----:B------:R-:W0:Y:S01]  /*0160*/  S2UR UR8, SR_CgaCtaId ;  /* 0x00000000000879c3 */ /* 0x000e220000008800 */
[----:B------:R-:W-:Y:S01]  /*0170*/  UMOV UR4, 0x400 ;  /* 0x0000040000047882 */ /* 0x000fe20000000000 */
[----:B------:R-:W-:Y:S01]  /*0180*/  UMOV UR5, 0x1 ;  /* 0x0000000100057882 */ /* 0x000fe20000000000 */
[----:B------:R-:W-:Y:S01]  /*0190*/  UMOV UR6, 0x100 ;  /* 0x0000010000067882 */ /* 0x000fe20000000000 */
[----:B------:R-:W-:Y:S01]  /*01a0*/  ELECT P0, URZ, PT ;  /* 0x00000000003f782f */ /* 0x000fe20003800000 */
[----:B------:R-:W-:-:S04]  /*01b0*/  UIADD3 UR6, -UR6, 0x100000, URZ ;  /* 0x0010000006067890 */ /* 0x000fc8000fffe13f */
[----:B------:R-:W-:Y:S02]  /*01c0*/  USHF.L.U32 UR7, UR6, 0xb, URZ ;  /* 0x0000000b06077899 */ /* 0x000fe4000800063f */
[----:B------:R-:W-:Y:S02]  /*01d0*/  USHF.L.U32 UR6, UR6, 0x1, URZ ;  /* 0x0000000106067899 */ /* 0x000fe4000800063f */
[----:B0-----:R-:W-:Y:S02]  /*01e0*/  ULEA UR8, UR8, UR4, 0x18 ;  /* 0x0000000408087291 */ /* 0x001fe4000f8ec03f */
[----:B------:R-:W-:-:S04]  /*01f0*/  UIADD3 UR4, -UR5, 0x100000, URZ ;  /* 0x0010000005047890 */ /* 0x000fc8000fffe13f */
[----:B------:R-:W-:Y:S02]  /*0200*/  USHF.L.U32 UR5, UR4, 0xb, URZ ;  /* 0x0000000b04057899 */ /* 0x000fe4000800063f */
[----:B------:R-:W-:Y:S01]  /*0210*/  USHF.L.U32 UR4, UR4, 0x1, URZ ;  /* 0x0000000104047899 */ /* 0x000fe2000800063f */
[----:B------:R-:W0:Y:S11]  /*0220*/  FENCE.VIEW.ASYNC.S ;  /* 0x00000000000073c6 */ /* 0x000e360000000000 */
[----:B0-----:R0:W1:Y:S01]  /*0230*/  SYNCS.EXCH.64 URZ, [UR8], UR4 ;  /* 0x00000004083f75b2 */ /* 0x0010620008000100 */
[----:B------:R0:W2:Y:S01]  /*0240*/  SYNCS.EXCH.64 URZ, [UR8+0x38], UR6 ;  /* 0x00003806083f75b2 */ /* 0x0000a20008000100 */
[----:B------:R0:W3:Y:S01]  /*0250*/  SYNCS.EXCH.64 URZ, [UR8+0x8], UR4 ;  /* 0x00000804083f75b2 */ /* 0x0000e20008000100 */
[----:B------:R0:W4:Y:S01]  /*0260*/  SYNCS.EXCH.64 URZ, [UR8+0x40], UR6 ;  /* 0x00004006083f75b2 */ /* 0x0001220008000100 */
[----:B------:R0:W0:Y:S01]  /*0270*/  SYNCS.EXCH.64 URZ, [UR8+0x10], UR4 ;  /* 0x00001004083f75b2 */ /* 0x0000220008000100 */
        /* <DEDUP_REMOVED lines=9> */
[----:B------:R-:W-:Y:S01]  /*0310*/  NOP ;  /* 0x0000000000007918 */ /* 0x000fe20000000000 */
.L_x_2:
[----:B------:R-:W5:Y:S01]  /*0320*/  SHFL.IDX PT, R0, R0, RZ, 0x1f ;  /* 0x00001fff00007589 */ /* 0x000f6200000e0000 */
[----:B------:R-:W-:Y:S01]  /*0330*/  ELECT P0, URZ, PT ;  /* 0x00000000003f782f */ /* 0x000fe20003800000 */
[----:B------:R-:W1:Y:S01]  /*0340*/  LDC R2, c[0x0][0x65c] ;  /* 0x00019700ff027b82 */ /* 0x000e620000000800 */
[----:B------:R-:W-:Y:S01]  /*0350*/  SHF.R.S32.HI R6, RZ, 0x1f, R5 ;  /* 0x0000001fff067819 */ /* 0x000fe20000011405 */
[----:B------:R-:W2:Y:S01]  /*0360*/  S2R R3, SR_CTAID.Y ;  /* 0x0000000000037919 */ /* 0x000ea20000002600 */
[----:B0-----:R-:W-:Y:S01]  /*0370*/  UMOV UR4, 0x20 ;  /* 0x0000002000047882 */ /* 0x001fe20000000000 */
[----:B------:R-:W-:Y:S01]  /*0380*/  ISETP.NE.AND P2, PT, R8, RZ, PT ;  /* 0x000000ff0800720c */ /* 0x000fe20003f45270 */
[----:B------:R-:W-:Y:S01]  /*0390*/  NOP ;  /* 0x0000000000007918 */ /* 0x000fe20000000000 */
[----:B------:R-:W0:Y:S01]  /*03a0*/  S2R R4, SR_CTAID.X ;  /* 0x0000000000047919 */ /* 0x000e220000002500 */
[----:B------:R-:W-:Y:S01]  /*03b0*/  LEA.HI R6, R6, R5, RZ, 0x2 ;  /* 0x0000000506067211 */ /* 0x000fe200078f10ff */
[----:B------:R-:W-:Y:S01]  /*03c0*/  NOP ;  /* 0x0000000000007918 */ /* 0x000fe20000000000 */
[----:B-----5:R-:W-:-:S02]  /*03d0*/  ISETP.NE.OR P0, PT, R0, RZ, !P0 ;  /* 0x000000ff0000720c */ /* 0x020fc40004705670 */
[----:B-1----:R-:W-:-:S04]  /*03e0*/  ISETP.NE.AND P3, PT, R2, 0x1, PT ;  /* 0x000000010200780c */ /* 0x002fc80003f65270 */
[----:B------:R-:W-:Y:S02]  /*03f0*/  P2R R0, PR, RZ, 0x8 ;  /* 0x00000008ff007803 */ /* 0x000fe40000000000 */
[----:B------:R-:W-:-:S05]  /*0400*/  LOP3.LUT R0, R6, 0xfffffffc, RZ, 0xc0, !PT ;  /* 0xfffffffc06007812 */ /* 0x000fca00078ec0ff */
[----:B------:R-:W-:Y:S01]  /*0410*/  VOTEU.ALL UP0, P0 ;  /* 0x00000000003f7886 */ /* 0x000fe20000000000 */
[----:B------:R-:W-:Y:S01]  /*0420*/  IMAD.IADD R0, R5, 0x1, -R0 ;  /* 0x0000000105007824 */ /* 0x000fe200078e0a00 */
[----:B------:R-:W0:Y:S01]  /*0430*/  @P3 LDC R17, c[0x0][0x10] ;  /* 0x00000400ff113b82 */ /* 0x000e220000000800 */
[----:B------:R-:W-:Y:S01]  /*0440*/  VOTEU.ALL UP1, P0 ;  /* 0x00000000003f7886 */ /* 0x000fe20000020000 */
[----:B--2---:R-:W-:Y:S01]  /*0450*/  @P3 IMAD.MOV.U32 R6, RZ, RZ, R3 ;  /* 0x000000ffff063224 */ /* 0x004fe200078e0003 */
[----:B------:R-:W-:Y:S01]  /*0460*/  @!UP0 UMOV UR6, 0x400 ;  /* 0x0000040000068882 */ /* 0x000fe20000000000 */
[----:B------:R-:W-:-:S04]  /*0470*/  @!UP0 UIADD3 UR4, -UR4, 0x100000, URZ ;  /* 0x0010000004048890 */ /* 0x000fc8000fffe13f */
[----:B------:R-:W-:Y:S02]  /*0480*/  @!UP0 USHF.L.U32 UR5, UR4, 0xb, URZ ;  /* 0x0000000b04058899 */ /* 0x000fe4000800063f */
[----:B------:R-:W-:Y:S01]  /*0490*/  @!UP0 USHF.L.U32 UR4, UR4, 0x1, URZ ;  /* 0x0000000104048899 */ /* 0x000fe2000800063f */
[----:B------:R-:W-:Y:S02]  /*04a0*/  @P3 IMAD.MOV.U32 R7, RZ, RZ, RZ ;  /* 0x000000ffff073224 */ /* 0x000fe400078e00ff */
[----:B------:R-:W-:Y:S01]  /*04b0*/  IMAD.MOV.U32 R5, RZ, RZ, RZ ;  /* 0x000000ffff057224 */ /* 0x000fe200078e00ff */
[----:B------:R-:W1:Y:S01]  /*04c0*/  @!UP0 S2UR UR7, SR_CgaCtaId ;  /* 0x00000000000789c3 */ /* 0x000e620000008800 */
[----:B------:R-:W-:-:S07]  /*04d0*/  @P3 IMAD.MOV.U32 R11, RZ, RZ, RZ ;  /* 0x000000ffff0b3224 */ /* 0x000fce00078e00ff */
[----:B------:R-:W2:Y:S01]  /*04e0*/  @!P3 LDC R9, c[0x0][0xc] ;  /* 0x00000300ff09bb82 */ /* 0x000ea20000000800 */
[----:B0-----:R-:W-:-:S04]  /*04f0*/  @P3 IMAD.WIDE.U32 R16, R4, R17, R6 ;  /* 0x0000001104103225 */ /* 0x001fc800078e0006 */
[----:B------:R-:W-:Y:S01]  /*0500*/  @P3 IMAD.IADD R17, R17, 0x1, R11 ;  /* 0x0000000111113824 */ /* 0x000fe200078e020b */
[----:B-1----:R-:W-:Y:S01]  /*0510*/  @!UP0 ULEA UR6, UR7, UR6, 0x18 ;  /* 0x0000000607068291 */ /* 0x002fe2000f8ec03f */
[----:B------:R-:W-:Y:S01]  /*0520*/  VOTEU.ALL UP0, P0 ;  /* 0x00000000003f7886 */ /* 0x000fe20000000000 */
[----:B------:R-:W-:-:S04]  /*0530*/  ISETP.NE.AND P0, PT, R0, 0x3, PT ;  /* 0x000000030000780c */ /* 0x000fc80003f05270 */
[----:B------:R-:W-:Y:S01]  /*0540*/  ISETP.EQ.OR P0, PT, R0, RZ, !P0 ;  /* 0x000000ff0000720c */ /* 0x000fe20004702670 */
[----:B--2---:R-:W-:-:S03]  /*0550*/  @!P3 IMAD.WIDE.U32 R6, R9, R3, R4 ;  /* 0x000000030906b225 */ /* 0x004fc600078e0004 */
[C---:B------:R-:W-:Y:S01]  /*0560*/  ISETP.EQ.AND P0, PT, R8.reuse, RZ, P0 ;  /* 0x000000ff0800720c */ /* 0x040fe20000702270 */
[----:B------:R-:W-:Y:S01]  /*0570*/  VIADD R8, R8, 0xffffffff ;  /* 0xffffffff08087836 */ /* 0x000fe20000000000 */
[----:B------:R-:W0:Y:S02]  /*0580*/  FENCE.VIEW.ASYNC.S ;  /* 0x00000000000073c6 */ /* 0x000e240000000000 */
[----:B0-----:R0:W3:Y:S01]  /*0590*/  @!UP0 SYNCS.EXCH.64 URZ, [UR6+0x80], UR4 ;  /* 0x00008004063f85b2 */ /* 0x0010e20008000100 */
[----:B------:R-:W-:Y:S01]  /*05a0*/  @!P3 IMAD.MOV.U32 R16, RZ, RZ, R6 ;  /* 0x000000ffff10b224 */ /* 0x000fe200078e0006 */
[----:B------:R-:W-:Y:S01]  /*05b0*/  SEL R19, RZ, 0x1, !P0 ;  /* 0x00000001ff137807 */ /* 0x000fe20004000000 */
[----:B------:R-:W-:Y:S01]  /*05c0*/  @!P3 IMAD.MOV.U32 R17, RZ, RZ, R7 ;  /* 0x000000ffff11b224 */ /* 0x000fe200078e0007 */
[----:B------:R-:W-:-:S04]  /*05d0*/  ISETP.GE.U32.AND P1, PT, R8, 0x2, PT ;  /* 0x000000020800780c */ /* 0x000fc80003f26070 */
[----:B------:R-:W-:Y:S01]  /*05e0*/  SEL R19, R19, 0x2, P1 ;  /* 0x0000000213137807 */ /* 0x000fe20000800000 */
[----:B------:R0:W3:Y:S01]  /*05f0*/  @!UP1 SYNCS.EXCH.64 URZ, [UR6+0x88], UR4 ;  /* 0x00008804063f95b2 */ /* 0x0000e20008000100 */
[----:B------:R-:W-:Y:S01]  /*0600*/  NOP ;  /* 0x0000000000007918 */ /* 0x000fe20000000000 */
[----:B---34-:R-:W-:Y:S06]  /*0610*/  BAR.SYNC.DEFER_BLOCKING 0x0 ;  /* 0x0000000000007b1d */ /* 0x018fec0000010000 */
[----:B------:R-:W-:Y:S05]  /*0620*/  @!P2 BRA `(.L_x_3) ;  /* 0x000000680064a947 */ /* 0x000fea0003800000 */
[----:B------:R-:W-:-:S13]  /*0630*/  ISETP.GT.U32.AND P0, PT, R8, 0x1, PT ;  /* 0x000000010800780c */ /* 0x000fda0003f04070 */
[----:B0-----:R-:W-:Y:S05]  /*0640*/  @P0 EXIT ;  /* 0x000000000000094d */ /* 0x001fea0003800000 */
[----:B------:R-:W-:Y:S01]  /*0650*/  ULDC.64 UR4, c[0x0][0x650] ;  /* 0x0001940000047ab9 */ /* 0x000fe20000000a00 */
[----:B------:R-:W-:Y:S01]  /*0660*/  PRMT R0, RZ, 0x7610, R0 ;  /* 0x00007610ff007816 */ /* 0x000fe20000000000 */
[----:B------:R-:W-:Y:S01]  /*0670*/  IMAD.MOV.U32 R82, RZ, RZ, -0x1 ;  /* 0xffffffffff527424 */ /* 0x000fe200078e00ff */
[----:B------:R-:W-:Y:S01]  /*0680*/  ISETP.GE.U32.AND P0, PT, R16, UR4, PT ;  /* 0x0000000410007c0c */ /* 0x000fe2000bf06070 */
[----:B------:R-:W-:Y:S02]  /*0690*/  IMAD.MOV.U32 R83, RZ, RZ, -0x1 ;  /* 0xffffffffff537424 */ /* 0x000fe400078e00ff */
[----:B------:R-:W-:Y:S01]  /*06a0*/  IMAD.MOV.U32 R81, RZ, RZ, -0x1 ;  /* 0xffffffffff517424 */ /* 0x000fe200078e00ff */
[----:B------:R-:W-:-:S13]  /*06b0*/  ISETP.GE.U32.AND.EX P0, PT, R17, UR5, PT, P0 ;  /* 0x0000000511007c0c */ /* 0x000fda000bf06100 */
[----:B------:R-:W-:Y:S05]  /*06c0*/  @P0 BRA `(.L_x_4) ;  /* 0x0000000400540947 */ /* 0x000fea0003800000 */
[----:B------:R-:W0:Y:S01]  /*06d0*/  LDC.64 R14, c[0x0][0x628] ;  /* 0x00018a00ff0e7b82 */ /* 0x000e220000000a00 */
[----:B------:R-:W-:Y:S02]  /*06e0*/  IMAD.MOV.U32 R6, RZ, RZ, R16 ;  /* 0x000000ffff067224 */ /* 0x000fe400078e0010 */
[----:B------:R-:W-:-:S05]  /*06f0*/  IMAD.MOV.U32 R7, RZ, RZ, R17 ;  /* 0x000000ffff077224 */ /* 0x000fca00078e0011 */
[----:B------:R-:W1:Y:S08]  /*0700*/  LDC R0, c[0x0][0x630] ;  /* 0x00018c00ff007b82 */ /* 0x000e700000000800 */
[----:B------:R-:W2:Y:S01]  /*0710*/  LDC.64 R20, c[0x0][0x620] ;  /* 0x00018800ff147b82 */ /* 0x000ea20000000a00 */
[----:B0-----:R-:W-:-:S04]  /*0720*/  ISETP.NE.U32.AND P0, PT, R14, RZ, PT ;  /* 0x000000ff0e00720c */ /* 0x001fc80003f05070 */
[----:B------:R-:W-:-:S13]  /*0730*/  ISETP.NE.AND.EX P0, PT, R15, RZ, PT, P0 ;  /* 0x000000ff0f00720c */ /* 0x000fda0003f05300 */
[----:B-12---:R-:W-:Y:S05]  /*0740*/  @!P0 BRA `(.L_x_5) ;  /* 0x0000000000288947 */ /* 0x006fea0003800000 */
[----:B------:R-:W0:Y:S02]  /*0750*/  LDC R11, c[0x0][0x634] ;  /* 0x00018d00ff0b7b82 */ /* 0x000e240000000800 */
[----:B0-----:R-:W-:-:S05]  /*0760*/  IADD3 R11, P0, R16, R11, RZ ;  /* 0x0000000b100b7210 */ /* 0x001fca0007f1e0ff */
[----:B------:R-:W-:-:S04]  /*0770*/  IMAD.X R13, RZ, RZ, R17, P0 ;  /* 0x000000ffff0d7224 */ /* 0x000fc800000e0611 */
[----:B------:R-:W-:-:S04]  /*0780*/  IMAD.WIDE.U32 R6, R13, R14, RZ ;  /* 0x0000000e0d067225 */ /* 0x000fc800078e00ff */
[----:B------:R-:W-:-:S04]  /*0790*/  IMAD.WIDE.U32 R8, P0, R11, R15, R6 ;  /* 0x0000000f0b087225 */ /* 0x000fc80007800006 */
[----:B------:R-:W-:-:S04]  /*07a0*/  IMAD.WIDE.U32 R6, R11, R14, RZ ;  /* 0x0000000e0b067225 */ /* 0x000fc800078e00ff */
[----:B------:R-:W-:Y:S01]  /*07b0*/  IMAD.X R11, RZ, RZ, RZ, P0 ;  /* 0x000000ffff0b7224 */ /* 0x000fe200000e06ff */
[----:B------:R-:W-:Y:S01]  /*07c0*/  IADD3 RZ, P0, R7, R8, RZ ;  /* 0x0000000807ff7210 */ /* 0x000fe20007f1e0ff */
[----:B------:R-:W-:-:S04]  /*07d0*/  IMAD.MOV.U32 R10, RZ, RZ, R9 ;  /* 0x000000ffff0a7224 */ /* 0x000fc800078e0009 */
[----:B------:R-:W-:-:S08]  /*07e0*/  IMAD.WIDE.U32.X R6, R13, R15, R10, P0 ;  /* 0x0000000f0d067225 */ /* 0x000fd000000e040a */
.L_x_5:
[-CC-:B------:R-:W-:Y:S01]  /*07f0*/  SHF.R.U64 R81, R6, R0.reuse, R7.reuse ;  /* 0x0000000006517219 */ /* 0x180fe20000001207 */
[----:B------:R-:W0:Y:S01]  /*0800*/  LDC R10, c[0x0][0x618] ;  /* 0x00018600ff0a7b82 */ /* 0x000e220000000800 */
[----:B------:R-:W-:Y:S01]  /*0810*/  SHF.R.U32.HI R5, RZ, R0, R7 ;  /* 0x00000000ff057219 */ /* 0x000fe20000011607 */
[----:B------:R-:W-:Y:S01]  /*0820*/  ULDC UR4, c[0x0][0x150] ;  /* 0x0000540000047ab9 */ /* 0x000fe20000000800 */
[----:B------:R-:W-:Y:S02]  /*0830*/  IADD3 R9, P0, RZ, -R81, RZ ;  /* 0x80000051ff097210 */ /* 0x000fe40007f1e0ff */
[----:B------:R-:W-:-:S03]  /*0840*/  I2FP.F32.U32 R0, R4 ;  /* 0x0000000400007245 */ /* 0x000fc60000201000 */
[----:B------:R-:W1:Y:S01]  /*0850*/  LDC.64 R28, c[0x0][0x640] ;  /* 0x00019000ff1c7b82 */ /* 0x000e620000000a00 */
[----:B------:R-:W-:Y:S02]  /*0860*/  IMAD.X R11, RZ, RZ, ~R5, P0 ;  /* 0x000000ffff0b7224 */ /* 0x000fe400000e0e05 */
[----:B------:R-:W-:Y:S01]  /*0870*/  FMUL R0, R0, UR4 ;  /* 0x0000000400007c20 */ /* 0x000fe20008400000 */
[----:B------:R-:W-:Y:S01]  /*0880*/  IMAD.WIDE.U32 R6, R9, R20, R16 ;  /* 0x0000001409067225 */ /* 0x000fe200078e0010 */
[----:B------:R-:W-:-:S03]  /*0890*/  ULDC UR4, c[0x0][0x154] ;  /* 0x0000550000047ab9 */ /* 0x000fc60000000800 */
[----:B------:R-:W-:Y:S01]  /*08a0*/  IMAD R8, R11, R20, RZ ;  /* 0x000000140b087224 */ /* 0x000fe200078e02ff */
[----:B------:R-:W2:Y:S01]  /*08b0*/  LDC R5, c[0x0][0x144] ;  /* 0x00005100ff057b82 */ /* 0x000ea20000000800 */
[----:B------:R-:W3:Y:S02]  /*08c0*/  F2I.U32.TRUNC.NTZ R0, R0 ;  /* 0x0000000000007305 */ /* 0x000ee4000020f000 */
[----:B------:R-:W-:-:S04]  /*08d0*/  IMAD R9, R9, R21, R8 ;  /* 0x0000001509097224 */ /* 0x000fc800078e0208 */
[----:B------:R-:W-:Y:S01]  /*08e0*/  IMAD.IADD R7, R7, 0x1, R9 ;  /* 0x0000000107077824 */ /* 0x000fe200078e0209 */
[----:B------:R-:W4:Y:S01]  /*08f0*/  LDC R12, c[0x0][0x608] ;  /* 0x00018200ff0c7b82 */ /* 0x000f220000000800 */
[----:B------:R-:W-:-:S03]  /*0900*/  IMAD.MOV.U32 R9, RZ, RZ, -0x1 ;  /* 0xffffffffff097424 */ /* 0x000fc600078e00ff */
[-CC-:B0-----:R-:W-:Y:S02]  /*0910*/  SHF.R.U64 R20, R6, R10.reuse, R7.reuse ;  /* 0x0000000a06147219 */ /* 0x181fe40000001207 */
[----:B------:R-:W-:Y:S02]  /*0920*/  I2FP.F32.U32 R6, R3 ;  /* 0x0000000300067245 */ /* 0x000fe40000201000 */
[----:B------:R-:W0:Y:S01]  /*0930*/  LDC R26, c[0x0][0x658] ;  /* 0x00019600ff1a7b82 */ /* 0x000e220000000800 */
[----:B-1----:R-:W-:Y:S01]  /*0940*/  ISETP.NE.U32.AND P0, PT, R28, RZ, PT ;  /* 0x000000ff1c00720c */ /* 0x002fe20003f05070 */
[----:B---3--:R-:W-:Y:S01]  /*0950*/  IMAD.MOV R8, RZ, RZ, -R0 ;  /* 0x000000ffff087224 */ /* 0x008fe200078e0a00 */
[----:B------:R-:W-:Y:S01]  /*0960*/  SHF.R.U32.HI R7, RZ, R10, R7 ;  /* 0x0000000aff077219 */ /* 0x000fe20000011607 */
[----:B------:R-:W-:Y:S01]  /*0970*/  FMUL R6, R6, UR4 ;  /* 0x0000000406067c20 */ /* 0x000fe20008400000 */
[----:B------:R-:W-:-:S03]  /*0980*/  ISETP.NE.AND.EX P0, PT, R29, RZ, PT, P0 ;  /* 0x000000ff1d00720c */ /* 0x000fc60003f05300 */
[----:B------:R-:W1:Y:S01]  /*0990*/  LDC R14, c[0x0][0x148] ;  /* 0x00005200ff0e7b82 */ /* 0x000e620000000800 */
[----:B--2---:R-:W-:-:S07]  /*09a0*/  IMAD R0, R5, R8, R4 ;  /* 0x0000000805007224 */ /* 0x004fce00078e0204 */
[----:B------:R-:W2:Y:S01]  /*09b0*/  LDC R24, c[0x0][0x600] ;  /* 0x00018000ff187b82 */ /* 0x000ea20000000800 */
[-CC-:B----4-:R-:W-:Y:S02]  /*09c0*/  SHF.R.U64 R30, R20, R12.reuse, R7.reuse ;  /* 0x0000000c141e7219 */ /* 0x190fe40000001207 */
[----:B------:R-:W-:Y:S01]  /*09d0*/  SHF.R.U32.HI R5, RZ, R12, R7 ;  /* 0x0000000cff057219 */ /* 0x000fe20000011607 */
[----:B------:R-:W-:Y:S01]  /*09e0*/  IMAD.MOV.U32 R7, RZ, RZ, 0x1 ;  /* 0x00000001ff077424 */ /* 0x000fe200078e00ff */
[----:B------:R3:W4:Y:S03]  /*09f0*/  F2I.U32.TRUNC.NTZ R12, R6 ;  /* 0x00000006000c7305 */ /* 0x000726000020f000 */
[----:B------:R-:W1:Y:S01]  /*0a00*/  LDC R15, c[0x0][0x648] ;  /* 0x00019200ff0f7b82 */ /* 0x000e620000000800 */
[-C--:B0-----:R-:W-:Y:S02]  /*0a10*/  SHF.L.U32 R4, R9, R26.reuse, RZ ;  /* 0x0000001a09047219 */ /* 0x081fe400000006ff */
[----:B------:R-:W-:-:S02]  /*0a20*/  SHF.R.U64 R32, R30, R26, R5 ;  /* 0x0000001a1e207219 */ /* 0x000fc40000001205 */
[----:B------:R-:W-:Y:S02]  /*0a30*/  LOP3.LUT R11, RZ, R4, RZ, 0x33, !PT ;  /* 0x00000004ff0b7212 */ /* 0x000fe400078e33ff */
[-C--:B------:R-:W-:Y:S01]  /*0a40*/  SHF.R.U32.HI R5, RZ, R26.reuse, R5 ;  /* 0x0000001aff057219 */ /* 0x080fe20000011605 */
[----:B------:R-:W0:Y:S01]  /*0a50*/  LDC R21, c[0x0][0x638] ;  /* 0x00018e00ff157b82 */ /* 0x000e220000000800 */
[----:B------:R-:W-:Y:S01]  /*0a60*/  SHF.L.U32 R10, R7, R26, RZ ;  /* 0x0000001a070a7219 */ /* 0x000fe200000006ff */
[----:B------:R-:W-:-:S06]  /*0a70*/  IMAD.MOV.U32 R4, RZ, RZ, R32 ;  /* 0x000000ffff047224 */ /* 0x000fcc00078e0020 */
[----:B------:R-:W0:Y:S01]  /*0a80*/  LDC R82, c[0x0][0x610] ;  /* 0x00018400ff527b82 */ /* 0x000e220000000800 */
[----:B---34-:R-:W-:Y:S05]  /*0a90*/  @!P0 BRA `(.L_x_6) ;  /* 0x0000000000288947 */ /* 0x018fea0003800000 */
[----:B------:R-:W3:Y:S02]  /*0aa0*/  LDC R9, c[0x0][0x64c] ;  /* 0x00019300ff097b82 */ /* 0x000ee40000000800 */
[----:B---3--:R-:W-:-:S05]  /*0ab0*/  IADD3 R9, P0, R32, R9, RZ ;  /* 0x0000000920097210 */ /* 0x008fca0007f1e0ff */
        /* <DEDUP_REMOVED lines=8> */
.L_x_6:
[----:B-1----:R-:W-:Y:S01]  /*0b40*/  SHF.R.U64 R4, R4, R15, R5 ;  /* 0x0000000f04047219 */ /* 0x002fe20000001205 */
[----:B--2---:R-:W-:Y:S01]  /*0b50*/  VIADD R5, R24, 0xffffffff ;  /* 0xffffffff18057836 */ /* 0x004fe20000000000 */
[----:B------:R-:W-:Y:S01]  /*0b60*/  LOP3.LUT R11, R30, R11, RZ, 0xc0, !PT ;  /* 0x0000000b1e0b7212 */ /* 0x000fe200078ec0ff */
[----:B------:R-:W-:Y:S02]  /*0b70*/  IMAD.MOV R12, RZ, RZ, -R12 ;  /* 0x000000ffff0c7224 */ /* 0x000fe400078e0a0c */
[----:B------:R-:W-:Y:S01]  /*0b80*/  IMAD.MOV R6, RZ, RZ, -R4 ;  /* 0x000000ffff067224 */ /* 0x000fe200078e0a04 */
[----:B------:R-:W-:Y:S01]  /*0b90*/  LOP3.LUT R5, R20, R5, RZ, 0xc0, !PT ;  /* 0x0000000514057212 */ /* 0x000fe200078ec0ff */
[----:B------:R-:W-:Y:S02]  /*0ba0*/  @P3 IMAD R0, R14, R12, R3 ;  /* 0x0000000c0e003224 */ /* 0x000fe400078e0203 */
[----:B------:R-:W-:Y:S02]  /*0bb0*/  IMAD R11, R10, R4, R11 ;  /* 0x000000040a0b7224 */ /* 0x000fe400078e020b */
[----:B0-----:R-:W-:-:S02]  /*0bc0*/  IMAD R3, R6, R21, R32 ;  /* 0x0000001506037224 */ /* 0x001fc400078e0220 */
[----:B------:R-:W-:Y:S02]  /*0bd0*/  IMAD R82, R11, R82, R0 ;  /* 0x000000520b527224 */ /* 0x000fe400078e0200 */
[----:B------:R-:W-:Y:S02]  /*0be0*/  IMAD R3, R3, R24, R5 ;  /* 0x0000001803037224 */ /* 0x000fe400078e0205 */
[----:B------:R-:W-:-:S03]  /*0bf0*/  IMAD.MOV.U32 R0, RZ, RZ, 0x1 ;  /* 0x00000001ff007424 */ /* 0x000fc600078e00ff */
[----:B------:R-:W-:Y:S02]  /*0c00*/  SEL R83, R3, R82, !P3 ;  /* 0x0000005203537207 */ /* 0x000fe40005800000 */
[----:B------:R-:W-:-:S07]  /*0c10*/  SEL R82, R82, R3, !P3 ;  /* 0x0000000352527207 */ /* 0x000fce0005800000 */
.L_x_4:
[----:B------:R-:W-:-:S08]  /*0c20*/  NOP ;  /* 0x0000000000007918 */ /* 0x000fd00000000000 */
[----:B------:R-:W0:Y:S02]  /*0c30*/  USETMAXREG.TRY_ALLOC.CTAPOOL UP0, 0xe8 ;  /* 0x000000e8000079c8 */ /* 0x000e240008000600 */
[----:B0-----:R-:W-:-:S13]  /*0c40*/  PLOP3.LUT P0, PT, PT, PT, UP0, 0x80, 0x0 ;  /* 0x000000000000781c */ /* 0x001fda0003f0f008 */
[----:B------:R-:W-:Y:S05]  /*0c50*/  @!P0 BRA `(.L_x_4) ;  /* 0xfffffffc00f08947 */ /* 0x000fea000383ffff */
[----:B------:R-:W-:Y:S01]  /*0c60*/  ULDC.64 UR4, c[0x0][0x598] ;  /* 0x0001660000047ab9 */ /* 0x000fe20000000a00 */
[----:B------:R-:W-:Y:S01]  /*0c70*/  ULDC.64 UR36, c[0x0][0x208] ;  /* 0x0000820000247ab9 */ /* 0x000fe20000000a00 */
[----:B------:R-:W-:-:S04]  /*0c80*/  ISETP.NE.U32.AND P0, PT, RZ, UR4, PT ;  /* 0x00000004ff007c0c */ /* 0x000fc8000bf05070 */
[----:B------:R-:W-:-:S13]  /*0c90*/  ISETP.NE.AND.EX P0, PT, RZ, UR5, PT, P0 ;  /* 0x00000005ff007c0c */ /* 0x000fda000bf05300 */
[----:B------:R-:W-:Y:S05]  /*0ca0*/  @!P0 BRA `(.L_x_7) ;  /* 0x00000000001c8947 */ /* 0x000fea0003800000 */
[----:B------:R-:W0:Y:S02]  /*0cb0*/  LDC.64 R4, c[0x0][0x598] ;  /* 0x00016600ff047b82 */ /* 0x000e240000000a00 */
[----:B0-----:R-:W2:Y:S02]  /*0cc0*/  LDG.E.64 R4, desc[UR36][R4.64] ;  /* 0x0000002404047981 */ /* 0x001ea4000c1e1b00 */
[----:B--2---:R-:W-:-:S04]  /*0cd0*/  ISETP.NE.U32.AND P0, PT, R4, RZ, PT ;  /* 0x000000ff0400720c */ /* 0x004fc80003f05070 */
[----:B------:R-:W-:-:S13]  /*0ce0*/  ISETP.NE.AND.EX P0, PT, R5, RZ, PT, P0 ;  /* 0x000000ff0500720c */ /* 0x000fda0003f05300 */
[----:B------:R-:W-:Y:S05]  /*0cf0*/  @!P0 BRA `(.L_x_7) ;  /* 0x0000000000088947 */ /* 0x000fea0003800000 */
[----:B------:R0:W5:Y:S01]  /*0d00*/  LD.E R23, desc[UR36][R4.64] ;  /* 0x0000002404177980 */ /* 0x000162000c101900 */
[----:B------:R-:W-:Y:S05]  /*0d10*/  BRA `(.L_x_8) ;  /* 0x0000000000247947 */ /* 0x000fea0003800000 */
.L_x_7:
[----:B------:R-:W-:Y:S02]  /*0d20*/  ULDC.64 UR4, c[0x0][0x588] ;  /* 0x0001620000047ab9 */ /* 0x000fe40000000a00 */
[----:B------:R-:W-:-:S04]  /*0d30*/  ISETP.NE.U32.AND P0, PT, RZ, UR4, PT ;  /* 0x00000004ff007c0c */ /* 0x000fc8000bf05070 */
[----:B------:R-:W-:-:S13]  /*0d40*/  ISETP.NE.AND.EX P0, PT, RZ, UR5, PT, P0 ;  /* 0x00000005ff007c0c */ /* 0x000fda000bf05300 */
[----:B------:R-:W-:Y:S05]  /*0d50*/  @!P0 BRA `(.L_x_9) ;  /* 0x00000000000c8947 */ /* 0x000fea0003800000 */
[----:B------:R-:W0:Y:S02]  /*0d60*/  LDC.64 R4, c[0x0][0x588] ;  /* 0x00016200ff047b82 */ /* 0x000e240000000a00 */
[----:B0-----:R1:W5:Y:S01]  /*0d70*/  LDG.E R23, desc[UR36][R4.64] ;  /* 0x0000002404177981 */ /* 0x001362000c1e1900 */
[----:B------:R-:W-:Y:S05]  /*0d80*/  BRA `(.L_x_8) ;  /* 0x0000000000087947 */ /* 0x000fea0003800000 */
.L_x_9:
[----:B------:R-:W-:Y:S02]  /*0d90*/  ULDC UR4, c[0x0][0x580] ;  /* 0x0001600000047ab9 */ /* 0x000fe40000000800 */
[----:B------:R-:W-:-:S07]  /*0da0*/  IMAD.U32 R23, RZ, RZ, UR4 ;  /* 0x00000004ff177e24 */ /* 0x000fce000f8e00ff */
.L_x_8:
[----:B------:R-:W-:Y:S02]  /*0db0*/  ULDC.64 UR4, c[0x0][0x5a0] ;  /* 0x0001680000047ab9 */ /* 0x000fe40000000a00 */
[----:B------:R-:W-:-:S04]  /*0dc0*/  ISETP.NE.U32.AND P0, PT, RZ, UR4, PT ;  /* 0x00000004ff007c0c */ /* 0x000fc8000bf05070 */
[----:B------:R-:W-:-:S13]  /*0dd0*/  ISETP.NE.AND.EX P0, PT, RZ, UR5, PT, P0 ;  /* 0x00000005ff007c0c */ /* 0x000fda000bf05300 */
[----:B------:R-:W-:Y:S05]  /*0de0*/  @!P0 BRA `(.L_x_10) ;  /* 0x00000000001c8947 */ /* 0x000fea0003800000 */
[----:B01----:R-:W0:Y:S02]  /*0df0*/  LDC.64 R4, c[0x0][0x5a0] ;  /* 0x00016800ff047b82 */ /* 0x003e240000000a00 */
[----:B0-----:R-:W2:Y:S02]  /*0e00*/  LDG.E.64 R4, desc[UR36][R4.64] ;  /* 0x0000002404047981 */ /* 0x001ea4000c1e1b00 */
[----:B--2---:R-:W-:-:S04]  /*0e10*/  ISETP.NE.U32.AND P0, PT, R4, RZ, PT ;  /* 0x000000ff0400720c */ /* 0x004fc80003f05070 */
[----:B------:R-:W-:-:S13]  /*0e20*/  ISETP.NE.AND.EX P0, PT, R5, RZ, PT, P0 ;  /* 0x000000ff0500720c */ /* 0x000fda0003f05300 */
[----:B------:R-:W-:Y:S05]  /*0e30*/  @!P0 BRA `(.L_x_10) ;  /* 0x0000000000088947 */ /* 0x000fea0003800000 */
[----:B------:R0:W5:Y:S01]  /*0e40*/  LD.E R80, desc[UR36][R4.64] ;  /* 0x0000002404507980 */ /* 0x000162000c101900 */
[----:B------:R-:W-:Y:S05]  /*0e50*/  BRA `(.L_x_11) ;  /* 0x0000000000247947 */ /* 0x000fea0003800000 */
.L_x_10:
[----:B------:R-:W-:Y:S02]  /*0e60*/  ULDC.64 UR4, c[0x0][0x590] ;  /* 0x0001640000047ab9 */ /* 0x000fe40000000a00 */
[----:B------:R-:W-:-:S04]  /*0e70*/  ISETP.NE.U32.AND P0, PT, RZ, UR4, PT ;  /* 0x00000004ff007c0c */ /* 0x000fc8000bf05070 */
[----:B------:R-:W-:-:S13]  /*0e80*/  ISETP.NE.AND.EX P0, PT, RZ, UR5, PT, P0 ;  /* 0x00000005ff007c0c */ /* 0x000fda000bf05300 */
[----:B------:R-:W-:Y:S05]  /*0e90*/  @!P0 BRA `(.L_x_12) ;  /* 0x00000000000c8947 */ /* 0x000fea0003800000 */
[----:B01----:R-:W0:Y:S02]  /*0ea0*/  LDC.64 R4, c[0x0][0x590] ;  /* 0x00016400ff047b82 */ /* 0x003e240000000a00 */
[----:B0-----:R1:W5:Y:S01]  /*0eb0*/  LDG.E R80, desc[UR36][R4.64] ;  /* 0x0000002404507981 */ /* 0x001362000c1e1900 */
[----:B------:R-:W-:Y:S05]  /*0ec0*/  BRA `(.L_x_11) ;  /* 0x0000000000087947 */ /* 0x000fea0003800000 */
.L_x_12:
[----:B------:R-:W-:Y:S02]  /*0ed0*/  ULDC UR4, c[0x0][0x584] ;  /* 0x0001610000047ab9 */ /* 0x000fe40000000800 */
[----:B------:R-:W-:-:S07]  /*0ee0*/  IMAD.U32 R80, RZ, RZ, UR4 ;  /* 0x00000004ff507e24 */ /* 0x000fce000f8e00ff */
.L_x_11:
[----:B------:R-:W-:-:S13]  /*0ef0*/  LOP3.LUT P0, RZ, R0, 0xff, RZ, 0xc0, !PT ;  /* 0x000000ff00ff7812 */ /* 0x000fda000780c0ff */
[----:B------:R-:W-:Y:S05]  /*0f00*/  @!P0 EXIT ;  /* 0x000000000000894d */ /* 0x000fea0003800000 */
[----:B------:R-:W-:Y:S01]  /*0f10*/  ULDC UR4, c[0x0][0x28c] ;  /* 0x0000a30000047ab9 */ /* 0x000fe20000000800 */
[----:B------:R-:W-:Y:S01]  /*0f20*/  LOP3.LUT R84, R19, 0x1, RZ, 0xfc, !PT ;  /* 0x0000000113547812 */ /* 0x000fe200078efcff */
[----:B------:R-:W-:Y:S01]  /*0f30*/  UIADD3 UR4, UR4, 0x3f, URZ ;  /* 0x0000003f04047890 */ /* 0x000fe2000fffe03f */
[----:B------:R-:W-:Y:S01]  /*0f40*/  UMOV UR38, URZ ;  /* 0x0000003f00267c82 */ /* 0x000fe20008000000 */
[----:B------:R-:W-:Y:S02]  /*0f50*/  UMOV UR39, URZ ;  /* 0x0000003f00277c82 */ /* 0x000fe40008000000 */
[----:B------:R-:W-:-:S04]  /*0f60*/  USHF.R.S32.HI UR5, URZ, 0x1f, UR4 ;  /* 0x0000001f3f057899 */ /* 0x000fc80008011404 */
[----:B------:R-:W-:-:S04]  /*0f70*/  ULEA.HI UR5, UR5, UR4, URZ, 0x6 ;  /* 0x0000000405057291 */ /* 0x000fc8000f8f303f */
[----:B------:R-:W-:-:S12]  /*0f80*/  USHF.R.S32.HI UR40, URZ, 0x6, UR5 ;  /* 0x000000063f287899 */ /* 0x000fd80008011405 */
.L_x_142:
[----:B------:R-:W-:Y:S01]  /*0f90*/  LOP3.LUT R0, R18, 0x80, RZ, 0xc0, !PT ;  /* 0x0000008012007812 */ /* 0x000fe200078ec0ff */
[----:B--2---:R-:W2:Y:S01]  /*0fa0*/  S2UR UR6, SR_CgaCtaId ;  /* 0x00000000000679c3 */ /* 0x004ea20000008800 */
[----:B------:R-:W-:Y:S02]  /*0fb0*/  UMOV UR41, 0x400 ;  /* 0x0000040000297882 */ /* 0x000fe40000000000 */
[----:B------:R-:W-:-:S06]  /*0fc0*/  SHF.R.U32.HI R0, RZ, 0x7, R0 ;  /* 0x00000007ff007819 */ /* 0x000fcc0000011600 */
[----:B---3--:R-:W3:Y:S01]  /*0fd0*/  SHFL.IDX PT, R0, R0, RZ, 0x1f ;  /* 0x00001fff00007589 */ /* 0x008ee200000e0000 */
[----:B--2---:R-:W-:Y:S01]  /*0fe0*/  ULEA UR41, UR6, UR41, 0x18 ;  /* 0x0000002906297291 */ /* 0x004fe2000f8ec03f */
[----:B---3--:R-:W-:-:S13]  /*0ff0*/  R2UR UR4, R0 ;  /* 0x00000000000472ca */ /* 0x008fda00000e0000 */
[----:B------:R-:W-:-:S04]  /*1000*/  ULEA.HI UR5, UR4, UR4, URZ, 0x1 ;  /* 0x0000000404057291 */ /* 0x000fc8000f8f083f */
[----:B------:R-:W-:-:S04]  /*1010*/  ULOP3.LUT UR5, UR5, 0x7fffe, URZ, 0xc0, !UPT ;  /* 0x0007fffe05057892 */ /* 0x000fc8000f8ec03f */
[----:B------:R-:W-:-:S03]  /*1020*/  UIADD3 UR5, UR4, -UR5, URZ ;  /* 0x8000000504057290 */ /* 0x000fc6000fffe03f */
[----:B------:R-:W-:Y:S01]  /*1030*/  ULDC UR4, c[0x0][0x28c] ;  /* 0x0000a30000047ab9 */ /* 0x000fe20000000800 */
[----:B------:R-:W-:Y:S01]  /*1040*/  ULEA UR5, UR5, UR41, 0xd ;  /* 0x0000002905057291 */ /* 0x000fe2000f8e683f */
[----:B------:R-:W-:-:S03]  /*1050*/  ISETP.LT.AND P0, PT, RZ, UR4, PT ;  /* 0x00000004ff007c0c */ /* 0x000fc6000bf01270 */
[----:B------:R-:W-:-:S04]  /*1060*/  UIADD3 UR5, UR5, 0x180, URZ ;  /* 0x0000018005057890 */ /* 0x000fc8000fffe03f */
[----:B------:R-:W-:-:S04]  /*1070*/  USHF.R.U32.HI UR5, URZ, 0x4, UR5 ;  /* 0x000000043f057899 */ /* 0x000fc80008011605 */
[----:B------:R-:W-:Y:S02]  /*1080*/  ULOP3.LUT UR42, UR5, 0x3fff, URZ, 0xc0, !UPT ;  /* 0x00003fff052a7892 */ /* 0x000fe4000f8ec03f */
[----:B-1--45:R-:W-:Y:S10]  /*1090*/  @P0 BRA `(.L_x_13) ;  /* 0x0000000000400947 */ /* 0x032ff40003800000 */
[----:B------:R-:W-:Y:S01]  /*10a0*/  MOV R0, 0x0 ;  /* 0x0000000000007802 */ /* 0x000fe20000000f00 */
[----:B------:R-:W-:Y:S01]  /*10b0*/  ULDC.64 UR4, c[0x4][0x68] ;  /* 0x01001a0000047ab9 */ /* 0x000fe20000000a00 */
[----:B------:R-:W-:Y:S01]  /*10c0*/  ULDC.64 UR6, c[0x4][0x8] ;  /* 0x0100020000067ab9 */ /* 0x000fe20000000a00 */
[----:B01----:R-:W-:Y:S01]  /*10d0*/  IMAD.U32 R4, RZ, RZ, UR4 ;  /* 0x00000004ff047e24 */ /* 0x003fe2000f8e00ff */
[----:B------:R0:W1:Y:S01]  /*10e0*/  LDC.64 R14, c[0x4][R0] ;  /* 0x01000000000e7b82 */ /* 0x0000620000000a00 */
[----:B------:R-:W-:Y:S01]  /*10f0*/  IMAD.U32 R5, RZ, RZ, UR5 ;  /* 0x00000005ff057e24 */ /* 0x000fe2000f8e00ff */
[----:B------:R-:W-:Y:S01]  /*1100*/  ULDC.64 UR4, c[0x4][0x70] ;  /* 0x01001c0000047ab9 */ /* 0x000fe20000000a00 */
[----:B------:R-:W-:Y:S02]  /*1110*/  IMAD.U32 R10, RZ, RZ, UR6 ;  /* 0x00000006ff0a7e24 */ /* 0x000fe4000f8e00ff */
[----:B------:R-:W-:Y:S02]  /*1120*/  IMAD.U32 R6, RZ, RZ, UR4 ;  /* 0x00000004ff067e24 */ /* 0x000fe4000f8e00ff */
[----:B------:R-:W-:-:S02]  /*1130*/  IMAD.U32 R7, RZ, RZ, UR5 ;  /* 0x00000005ff077e24 */ /* 0x000fc4000f8e00ff */
[----:B------:R-:W-:Y:S02]  /*1140*/  IMAD.U32 R11, RZ, RZ, UR7 ;  /* 0x00000007ff0b7e24 */ /* 0x000fe4000f8e00ff */
[----:B------:R-:W-:Y:S02]  /*1150*/  IMAD.MOV.U32 R8, RZ, RZ, 0x1e1 ;  /* 0x000001e1ff087424 */ /* 0x000fe400078e00ff */
[----:B------:R-:W-:Y:S02]  /*1160*/  IMAD.MOV.U32 R12, RZ, RZ, 0x1 ;  /* 0x00000001ff0c7424 */ /* 0x000fe400078e00ff */
[----:B0-----:R-:W-:-:S07]  /*1170*/  IMAD.MOV.U32 R13, RZ, RZ, RZ ;  /* 0x000000ffff0d7224 */ /* 0x001fce00078e00ff */
[----:B------:R-:W-:-:S07]  /*1180*/  LEPC R20, `(.L_x_13) ;  /* 0x000000001014794e */ /* 0x000fce0000000000 */
[----:B-1---5:R-:W-:Y:S05]  /*1190*/  CALL.ABS.NOINC R14 ;  /* 0x000000000e007343 */ /* 0x022fea0003c00000 */
.L_x_13:
[----:B------:R-:W-:-:S13]  /*11a0*/  ISETP.NE.AND P0, PT, R84, 0x3, PT ;  /* 0x000000035400780c */ /* 0x000fda0003f05270 */
[----:B------:R-:W-:Y:S05]  /*11b0*/  @!P0 BRA `(.L_x_14) ;  /* 0x0000000000048947 */ /* 0x000fea0003800000 */
[----:B------:R-:W-:Y:S01]  /*11c0*/  BPT.TRAP 0x1 ;  /* 0x000000040000795c */ /* 0x000fe20000300000 */
.L_x_14:
[----:B------:R-:W-:Y:S02]  /*11d0*/  IMAD.U32 R3, RZ, RZ, UR39 ;  /* 0x00000027ff037e24 */ /* 0x000fe4000f8e00ff */
[----:B------:R-:W-:-:S03]  /*11e0*/  IMAD.U32 R0, RZ, RZ, UR38 ;  /* 0x00000026ff007e24 */ /* 0x000fc6000f8e00ff */
[----:B------:R-:W-:Y:S02]  /*11f0*/  LEA R3, R3, UR41, 0x3 ;  /* 0x0000002903037c11 */ /* 0x000fe4000f8e18ff */
[----:B------:R-:W-:-:S04]  /*1200*/  SHF.L.U32 R0, R0, 0x1f, RZ ;  /* 0x0000001f00007819 */ /* 0x000fc800000006ff */
[----:B------:R2:W3:Y:S01]  /*1210*/  SYNCS.PHASECHK.TRANS64.TRYWAIT P1, [R3+URZ], R0 ;  /* 0x00000000030075a7 */ /* 0x0004e2000802017f */
[----:B------:R-:W-:Y:S05]  /*1220*/  @!P0 BRA `(.L_x_15) ;  /* 0x0000000000048947 */ /* 0x000fea0003800000 */
[----:B------:R-:W-:Y:S01]  /*1230*/  BPT.TRAP 0x1 ;  /* 0x000000040000795c */ /* 0x000fe20000300000 */
.L_x_15:
[----:B---3--:R-:W-:Y:S05]  /*1240*/  @P1 BRA `(.L_x_16) ;  /* 0x0000000000081947 */ /* 0x008fea0003800000 */
[----:B------:R-:W3:Y:S02]  /*1250*/  SYNCS.PHASECHK.TRANS64.TRYWAIT P1, [R3+URZ], R0 ;  /* 0x00000000030075a7 */ /* 0x000ee4000802017f */
[----:B---3--:R-:W-:Y:S05]  /*1260*/  @!P1 BRA `(.L_x_17) ;  /* 0x0000007400549947 */ /* 0x008fea0003800000 */
.L_x_16:
[----:B------:R-:W-:-:S04]  /*1270*/  UISETP.LT.AND UP0, UPT, UR40, 0x1, UPT ;  /* 0x000000012800788c */ /* 0x000fc8000bf01270 */
[----:B------:R-:W-:-:S06]  /*1280*/  USEL UR4, UR40, 0x1, UP0 ;  /* 0x0000000128047887 */ /* 0x000fcc0008000000 */
[----:B--23--:R-:W-:Y:S01]  /*1290*/  IMAD.U32 R0, RZ, RZ, UR4 ;  /* 0x00000004ff007e24 */ /* 0x00cfe2000f8e00ff */
[----:B------:R-:W-:Y:S05]  /*12a0*/  WARPSYNC.ALL ;  /* 0x0000000000007948 */ /* 0x000fea0003800000 */
[----:B------:R-:W-:-:S04]  /*12b0*/  IADD3 R0, -R0, UR40, RZ ;  /* 0x0000002800007c10 */ /* 0x000fc8000fffe1ff */
[----:B------:R-:W-:Y:S01]  /*12c0*/  ISETP.GE.AND P1, PT, R0, 0x1, PT ;  /* 0x000000010000780c */ /* 0x000fe20003f26270 */
[----:B------:R-:W-:Y:S01]  /*12d0*/  UIADD3 UR5, UR41, 0x1c180, URZ ;  /* 0x0001c18029057890 */ /* 0x000fe2000fffe03f */
[----:B------:R-:W-:Y:S01]  /*12e0*/  WARPGROUP.ARRIVE ;  /* 0x00000000000079c5 */ /* 0x000fe20000000000 */
[----:B------:R-:W-:Y:S02]  /*12f0*/  ULOP3.LUT UR4, UR42, 0x10000, URZ, 0xfc, !UPT ;  /* 0x000100002a047892 */ /* 0x000fe4000f8efc3f */
[----:B------:R-:W-:Y:S02]  /*1300*/  USHF.R.U32.HI UR5, URZ, 0x4, UR5 ;  /* 0x000000043f057899 */ /* 0x000fe40008011605 */
[----:B------:R-:W-:Y:S02]  /*1310*/  ULEA UR8, UR39, UR4, 0xa ;  /* 0x0000000427087291 */ /* 0x000fe4000f8e503f */
[----:B------:R-:W-:Y:S01]  /*1320*/  ULOP3.LUT UR5, UR5, 0x3fff, URZ, 0xc0, !UPT ;  /* 0x00003fff05057892 */ /* 0x000fe2000f8ec03f */
[----:B------:R-:W-:Y:S01]  /*1330*/  UMOV UR9, 0x40000040 ;  /* 0x4000004000097882 */ /* 0x000fe20000000000 */
[----:B------:R-:W-:-:S02]  /*1340*/  UMOV UR11, 0x40000040 ;  /* 0x40000040000b7882 */ /* 0x000fc40000000000 */
[----:B------:R-:W-:Y:S01]  /*1350*/  ULOP3.LUT UR5, UR5, 0x10000, URZ, 0xfc, !UPT ;  /* 0x0001000005057892 */ /* 0x000fe2000f8efc3f */
[----:B------:R-:W-:Y:S01]  /*1360*/  UMOV UR24, UR8 ;  /* 0x0000000800187c82 */ /* 0x000fe20008000000 */
[----:B------:R-:W-:Y:S02]  /*1370*/  UMOV UR25, UR9 ;  /* 0x0000000900197c82 */ /* 0x000fe40008000000 */
[----:B------:R-:W-:Y:S01]  /*1380*/  UIMAD UR6, UR39, 0x380, UR5 ;  /* 0x00000380270678a4 */ /* 0x000fe2000f8e0205 */
[----:B------:R-:W-:Y:S01]  /*1390*/  UMOV UR27, 0x40000040 ;  /* 0x40000040001b7882 */ /* 0x000fe20000000000 */
[----:B------:R-:W-:Y:S02]  /*13a0*/  UMOV UR20, UR8 ;  /* 0x0000000800147c82 */ /* 0x000fe40008000000 */
[----:B------:R-:W-:Y:S02]  /*13b0*/  UIADD3 UR26, UR6, 0x80, URZ ;  /* 0x00000080061a7890 */ /* 0x000fe4000fffe03f */
[----:B------:R-:W-:-:S02]  /*13c0*/  UIADD3 UR22, UR6, 0x100, URZ ;  /* 0x0000010006167890 */ /* 0x000fc4000fffe03f */
[----:B------:R-:W-:Y:S01]  /*13d0*/  UMOV UR10, UR6 ;  /* 0x00000006000a7c82 */ /* 0x000fe20008000000 */
[----:B------:R-:W-:Y:S01]  /*13e0*/  UMOV UR21, UR9 ;  /* 0x0000000900157c82 */ /* 0x000fe20008000000 */
[----:B------:R-:W-:Y:S01]  /*13f0*/  HGMMA.64x16x16.F32 R72, gdesc[UR8], RZ, !UPT, gsb0 ;  /* 0x00200000084879f0 */ /* 0x000fe2000c0008ff */
[----:B------:R-:W-:Y:S01]  /*1400*/  UMOV UR23, 0x40000040 ;  /* 0x4000004000177882 */ /* 0x000fe20000000000 */
[----:B------:R-:W-:Y:S01]  /*1410*/  UIADD3 UR18, UR6, 0x180, URZ ;  /* 0x0000018006127890 */ /* 0x000fe2000fffe03f */
[----:B------:R-:W-:Y:S01]  /*1420*/  UMOV UR16, UR8 ;  /* 0x0000000800107c82 */ /* 0x000fe20008000000 */
[----:B------:R-:W-:Y:S01]  /*1430*/  UMOV UR17, UR9 ;  /* 0x0000000900117c82 */ /* 0x000fe20008000000 */
[----:B------:R-:W-:Y:S01]  /*1440*/  UMOV UR19, 0x40000040 ;  /* 0x4000004000137882 */ /* 0x000fe20000000000 */
[----:B------:R-:W-:Y:S01]  /*1450*/  UIADD3 UR14, UR6, 0x200, URZ ;  /* 0x00000200060e7890 */ /* 0x000fe2000fffe03f */
[----:B------:R-:W-:Y:S01]  /*1460*/  UMOV UR12, UR8 ;  /* 0x00000008000c7c82 */ /* 0x000fe20008000000 */
[----:B------:R-:W-:Y:S01]  /*1470*/  UMOV UR13, UR9 ;  /* 0x00000009000d7c82 */ /* 0x000fe20008000000 */
[----:B------:R-:W-:Y:S01]  /*1480*/  UMOV UR15, 0x40000040 ;  /* 0x40000040000f7882 */ /* 0x000fe20000000000 */
[----:B------:R-:W-:-:S02]  /*1490*/  UIADD3 UR7, UR6, 0x280, URZ ;  /* 0x0000028006077890 */ /* 0x000fc4000fffe03f */
[----:B------:R-:W-:Y:S01]  /*14a0*/  UIADD3 UR10, UR6, 0x300, URZ ;  /* 0x00000300060a7890 */ /* 0x000fe2000fffe03f */
[----:B------:R-:W-:Y:S01]  /*14b0*/  UMOV UR11, 0x40000040 ;  /* 0x40000040000b7882 */ /* 0x000fe20000000000 */
[----:B------:R-:W-:Y:S02]  /*14c0*/  WARPGROUP.DEPBAR.LE gsb0, 0x0 ;  /* 0x00008000000079c5 */ /* 0x000fe40000010000 */
[----:B------:R-:W-:-:S06]  /*14d0*/  WARPGROUP.ARRIVE ;  /* 0x00000000000079c5 */ /* 0x000fcc0000000000 */
[----:B------:R-:W-:Y:S01]  /*14e0*/  HGMMA.64x16x16.F32 R64, gdesc[UR24], RZ, !UPT, gsb0 ;  /* 0x00200000184079f0 */ /* 0x000fe2000c0008ff */
        /* <DEDUP_REMOVED lines=15> */
[----:B------:R-:W-:Y:S01]  /*15e0*/  UMOV UR12, UR8 ;  /* 0x00000008000c7c82 */ /* 0x000fe20008000000 */
[----:B------:R-:W-:Y:S01]  /*15f0*/  UMOV UR13, UR9 ;  /* 0x00000009000d7c82 */ /* 0x000fe20008000000 */
[----:B------:R-:W-:Y:S01]  /*1600*/  UMOV UR14, UR7 ;  /* 0x00000007000e7c82 */ /* 0x000fe20008000000 */
[----:B------:R-:W-:Y:S01]  /*1610*/  UMOV UR15, 0x40000040 ;  /* 0x40000040000f7882 */ /* 0x000fe20000000000 */
[----:B------:R-:W-:Y:S01]  /*1620*/  UIADD3 UR7, UR6, 0x282, URZ ;  /* 0x0000028206077890 */ /* 0x000fe2000fffe03f */
[----:B------:R-:W-:Y:S02]  /*1630*/  WARPGROUP.DEPBAR.LE gsb0, 0x0 ;  /* 0x00008000000079c5 */ /* 0x000fe40000010000 */
[----:B------:R-:W-:-:S06]  /*1640*/  WARPGROUP.ARRIVE ;  /* 0x00000000000079c5 */ /* 0x000fcc0000000000 */
[----:B------:R-:W-:Y:S01]  /*1650*/  HGMMA.64x16x16.F32 R32, gdesc[UR12], RZ, !UPT, gsb0 ;  /* 0x002000000c2079f0 */ /* 0x000fe2000c0008ff */
[----:B------:R-:W-:Y:S01]  /*1660*/  UMOV UR12, UR8 ;  /* 0x00000008000c7c82 */ /* 0x000fe20008000000 */
[----:B------:R-:W-:Y:S01]  /*1670*/  UMOV UR13, UR9 ;  /* 0x00000009000d7c82 */ /* 0x000fe20008000000 */
[----:B------:R-:W-:Y:S01]  /*1680*/  UMOV UR14, UR10 ;  /* 0x0000000a000e7c82 */ /* 0x000fe20008000000 */
[----:B------:R-:W-:Y:S01]  /*1690*/  UMOV UR15, 0x40000040 ;  /* 0x40000040000f7882 */ /* 0x000fe20000000000 */
[----:B------:R-:W-:Y:S02]  /*16a0*/  UIADD3 UR9, UR6, 0x302, URZ ;  /* 0x0000030206097890 */ /* 0x000fe4000fffe03f */
[----:B------:R-:W-:Y:S01]  /*16b0*/  UIADD3 UR10, UR6, 0x6, URZ ;  /* 0x00000006060a7890 */ /* 0x000fe2000fffe03f */
[----:B------:R-:W-:Y:S02]  /*16c0*/  WARPGROUP.DEPBAR.LE gsb0, 0x0 ;  /* 0x00008000000079c5 */ /* 0x000fe40000010000 */
[----:B------:R-:W-:-:S06]  /*16d0*/  WARPGROUP.ARRIVE ;  /* 0x00000000000079c5 */ /* 0x000fcc0000000000 */
[----:B------:R-:W-:Y:S01]  /*16e0*/  HGMMA.64x16x16.F32 R24, gdesc[UR12], RZ, !UPT, gsb0 ;  /* 0x002000000c1879f0 */ /* 0x000fe2000c0008ff */
[----:B------:R-:W-:Y:S02]  /*16f0*/  UIADD3 UR12, UR8, 0x2, URZ ;  /* 0x00000002080c7890 */ /* 0x000fe4000fffe03f */
[----:B------:R-:W-:Y:S01]  /*1700*/  UIADD3 UR14, UR6, 0x2, URZ ;  /* 0x00000002060e7890 */ /* 0x000fe2000fffe03f */
[----:B------:R-:W-:Y:S01]  /*1710*/  UMOV UR13, 0x40000040 ;  /* 0x40000040000d7882 */ /* 0x000fe20000000000 */
[----:B------:R-:W-:Y:S01]  /*1720*/  UMOV UR15, 0x40000040 ;  /* 0x40000040000f7882 */ /* 0x000fe20000000000 */
[----:B------:R-:W-:Y:S02]  /*1730*/  UMOV UR25, UR13 ;  /* 0x0000000d00197c82 */ /* 0x000fe40008000000 */
[----:B------:R-:W-:Y:S01]  /*1740*/  UMOV UR24, UR12 ;  /* 0x0000000c00187c82 */ /* 0x000fe20008000000 */
[----:B------:R-:W-:Y:S01]  /*1750*/  UMOV UR20, UR12 ;  /* 0x0000000c00147c82 */ /* 0x000fe20008000000 */
[----:B------:R-:W-:Y:S01]  /*1760*/  UMOV UR21, UR13 ;  /* 0x0000000d00157c82 */ /* 0x000fe20008000000 */
[----:B------:R-:W-:Y:S01]  /*1770*/  UMOV UR16, UR12 ;  /* 0x0000000c00107c82 */ /* 0x000fe20008000000 */
[----:B------:R-:W-:Y:S01]  /*1780*/  UMOV UR17, UR13 ;  /* 0x0000000d00117c82 */ /* 0x000fe20008000000 */
[----:B------:R-:W-:-:S02]  /*1790*/  WARPGROUP.DEPBAR.LE gsb0, 0x0 ;  /* 0x00008000000079c5 */ /* 0x000fc40000010000 */
[----:B------:R-:W-:-:S06]  /*17a0*/  WARPGROUP.ARRIVE ;  /* 0x00000000000079c5 */ /* 0x000fcc0000000000 */
[----:B------:R-:W-:Y:S01]  /*17b0*/  HGMMA.64x16x16.F32 R72, gdesc[UR12], R72, gsb0 ;  /* 0x002000000c4879f0 */ /* 0x000fe20008000848 */
[----:B------:R-:W-:Y:S01]  /*17c0*/  UIADD3 UR14, UR6, 0x202, URZ ;  /* 0x00000202060e7890 */ /* 0x000fe2000fffe03f */
[----:B------:R-:W-:Y:S01]  /*17d0*/  UMOV UR15, 0x40000040 ;  /* 0x40000040000f7882 */ /* 0x000fe20000000000 */
[----:B------:R-:W-:Y:S02]  /*17e0*/  WARPGROUP.DEPBAR.LE gsb0, 0x0 ;  /* 0x00008000000079c5 */ /* 0x000fe40000010000 */
        /* <DEDUP_REMOVED lines=17> */
[----:B------:R-:W-:Y:S01]  /*1900*/  UMOV UR14, UR7 ;  /* 0x00000007000e7c82 */ /* 0x000fe20008000000 */
[----:B------:R-:W-:Y:S01]  /*1910*/  UMOV UR15, 0x40000040 ;  /* 0x40000040000f7882 */ /* 0x000fe20000000000 */
[----:B------:R-:W-:Y:S01]  /*1920*/  UIADD3 UR7, UR6, 0x284, URZ ;  /* 0x0000028406077890 */ /* 0x000fe2000fffe03f */
        /* <DEDUP_REMOVED lines=19> */
[----:B------:R-:W-:Y:S01]  /*1a60*/  UIADD3 UR8, UR8, 0x6, URZ ;  /* 0x0000000608087890 */ /* 0x000fe2000fffe03f */
[----:B------:R-:W-:-:S02]  /*1a70*/  WARPGROUP.DEPBAR.LE gsb0, 0x0 ;  /* 0x00008000000079c5 */ /* 0x000fc40000010000 */
[----:B------:R-:W-:-:S06]  /*1a80*/  WARPGROUP.ARRIVE ;  /* 0x00000000000079c5 */ /* 0x000fcc0000000000 */
[----:B------:R-:W-:Y:S01]  /*1a90*/  HGMMA.64x16x16.F32 R72, gdesc[UR12], R72, gsb0 ;  /* 0x002000000c4879f0 */ /* 0x000fe20008000848 */
[----:B------:R-:W-:Y:S01]  /*1aa0*/  UIADD3 UR14, UR6, 0x204, URZ ;  /* 0x00000204060e7890 */ /* 0x000fe2000fffe03f */
[----:B------:R-:W-:Y:S01]  /*1ab0*/  UMOV UR15, 0x40000040 ;  /* 0x40000040000f7882 */ /* 0x000fe20000000000 */
[----:B------:R-:W-:Y:S02]  /*1ac0*/  WARPGROUP.DEPBAR.LE gsb0, 0x0 ;  /* 0x00008000000079c5 */ /* 0x000fe40000010000 */
[----:B------:R-:W-:-:S06]  /*1ad0*/  WARPGROUP.ARRIVE ;  /* 0x00000000000079c5 */ /* 0x000fcc0000000000 */
[----:B------:R-:W-:Y:S03]  /*1ae0*/  HGMMA.64x16x16.F32 R64, gdesc[UR24], R64, gsb0 ;  /* 0x00200000184079f0 */ /* 0x000fe60008000840 */
[----:B------:R-:W-:Y:S02]  /*1af0*/  WARPGROUP.DEPBAR.LE gsb0, 0x0 ;  /* 0x00008000000079c5 */ /* 0x000fe40000010000 */
[----:B------:R-:W-:-:S06]  /*1b00*/  WARPGROUP.ARRIVE ;  /* 0x00000000000079c5 */ /* 0x000fcc0000000000 */
[----:B------:R-:W-:Y:S01]  /*1b10*/  HGMMA.64x16x16.F32 R56, gdesc[UR20], R56, gsb0 ;  /* 0x00200000143879f0 */ /* 0x000fe20008000838 */
[----:B------:R-:W-:Y:S01]  /*1b20*/  UIADD3 UR22, UR6, 0x86, URZ ;  /* 0x0000008606167890 */ /* 0x000fe2000fffe03f */
[----:B------:R-:W-:Y:S01]  /*1b30*/  UMOV UR20, UR8 ;  /* 0x0000000800147c82 */ /* 0x000fe20008000000 */
[----:B------:R-:W-:Y:S01]  /*1b40*/  UMOV UR23, 0x40000040 ;  /* 0x4000004000177882 */ /* 0x000fe20000000000 */
        /* <DEDUP_REMOVED lines=17> */
[----:B------:R-:W-:Y:S02]  /*1c60*/  UMOV UR9, 0x40000040 ;  /* 0x4000004000097882 */ /* 0x000fe40000000000 */
[----:B------:R-:W-:Y:S01]  /*1c70*/  UMOV UR21, UR9 ;  /* 0x0000000900157c82 */ /* 0x000fe20008000000 */
[----:B------:R-:W-:Y:S01]  /*1c80*/  UMOV UR17, UR9 ;  /* 0x0000000900117c82 */ /* 0x000fe20008000000 */
[----:B------:R-:W-:Y:S02]  /*1c90*/  WARPGROUP.DEPBAR.LE gsb0, 0x0 ;  /* 0x00008000000079c5 */ /* 0x000fe40000010000 */
[----:B------:R-:W-:-:S06]  /*1ca0*/  WARPGROUP.ARRIVE ;  /* 0x00000000000079c5 */ /* 0x000fcc0000000000 */
[----:B------:R-:W-:Y:S01]  /*1cb0*/  HGMMA.64x16x16.F32 R24, gdesc[UR12], R24, gsb0 ;  /* 0x002000000c1879f0 */ /* 0x000fe20008000818 */
[----:B------:R-:W-:Y:S01]  /*1cc0*/  UIADD3 UR14, UR6, 0x186, URZ ;  /* 0x00000186060e7890 */ /* 0x000fe2000fffe03f */
[----:B------:R-:W-:Y:S01]  /*1cd0*/  UMOV UR12, UR8 ;  /* 0x00000008000c7c82 */ /* 0x000fe20008000000 */
[----:B------:R-:W-:Y:S01]  /*1ce0*/  UMOV UR13, UR9 ;  /* 0x00000009000d7c82 */ /* 0x000fe20008000000 */
[----:B------:R-:W-:Y:S01]  /*1cf0*/  UMOV UR15, 0x40000040 ;  /* 0x40000040000f7882 */ /* 0x000fe20000000000 */
[----:B------:R-:W-:Y:S02]  /*1d00*/  WARPGROUP.DEPBAR.LE gsb0, 0x0 ;  /* 0x00008000000079c5 */ /* 0x000fe40000010000 */
[----:B------:R-:W-:-:S06]  /*1d10*/  WARPGROUP.ARRIVE ;  /* 0x00000000000079c5 */ /* 0x000fcc0000000000 */
[----:B------:R-:W-:Y:S01]  /*1d20*/  HGMMA.64x16x16.F32 R72, gdesc[UR8], R72, gsb0 ;  /* 0x00200000084879f0 */ /* 0x000fe20008000848 */
[----:B------:R-:W-:Y:S01]  /*1d30*/  UIADD3 UR10, UR6, 0x206, URZ ;  /* 0x00000206060a7890 */ /* 0x000fe2000fffe03f */
[----:B------:R-:W-:Y:S01]  /*1d40*/  UMOV UR11, 0x40000040 ;  /* 0x40000040000b7882 */ /* 0x000fe20000000000 */
[----:B------:R-:W-:Y:S01]  /*1d50*/  UIADD3 UR6, UR6, 0x306, URZ ;  /* 0x0000030606067890 */ /* 0x000fe2000fffe03f */
[----:B------:R-:W-:Y:S02]  /*1d60*/  WARPGROUP.DEPBAR.LE gsb0, 0x0 ;  /* 0x00008000000079c5 */ /* 0x000fe40000010000 */
[----:B------:R-:W-:-:S06]  /*1d70*/  WARPGROUP.ARRIVE ;  /* 0x00000000000079c5 */ /* 0x000fcc0000000000 */
[----:B------:R-:W-:Y:S03]  /*1d80*/  HGMMA.64x16x16.F32 R64, gdesc[UR20], R64, gsb0 ;  /* 0x00200000144079f0 */ /* 0x000fe60008000840 */
        /* <DEDUP_REMOVED lines=8> */
[----:B------:R-:W-:Y:S01]  /*1e10*/  HGMMA.64x16x16.F32 R40, gdesc[UR8], R40, gsb0 ;  /* 0x00200000082879f0 */ /* 0x000fe20008000828 */
[----:B------:R-:W-:Y:S01]  /*1e20*/  UMOV UR10, UR7 ;  /* 0x00000007000a7c82 */ /* 0x000fe20008000000 */
[----:B------:R-:W-:Y:S01]  /*1e30*/  UMOV UR11, 0x40000040 ;  /* 0x40000040000b7882 */ /* 0x000fe20000000000 */
[----:B------:R-:W-:Y:S02]  /*1e40*/  WARPGROUP.DEPBAR.LE gsb0, 0x0 ;  /* 0x00008000000079c5 */ /* 0x000fe40000010000 */
[----:B------:R-:W-:-:S06]  /*1e50*/  WARPGROUP.ARRIVE ;  /* 0x00000000000079c5 */ /* 0x000fcc0000000000 */
[----:B------:R-:W-:Y:S01]  /*1e60*/  HGMMA.64x16x16.F32 R32, gdesc[UR8], R32, gsb0 ;  /* 0x00200000082079f0 */ /* 0x000fe20008000820 */
[----:B------:R-:W-:Y:S01]  /*1e70*/  UMOV UR10, UR6 ;  /* 0x00000006000a7c82 */ /* 0x000fe20008000000 */
[----:B------:R-:W-:Y:S01]  /*1e80*/  UMOV UR11, 0x40000040 ;  /* 0x40000040000b7882 */ /* 0x000fe20000000000 */
[----:B------:R-:W-:Y:S02]  /*1e90*/  WARPGROUP.DEPBAR.LE gsb0, 0x0 ;  /* 0x00008000000079c5 */ /* 0x000fe40000010000 */
[----:B------:R-:W-:-:S06]  /*1ea0*/  WARPGROUP.ARRIVE ;  /* 0x00000000000079c5 */ /* 0x000fcc0000000000 */
[----:B------:R-:W-:Y:S03]  /*1eb0*/  HGMMA.64x16x16.F32 R24, gdesc[UR8], R24, gsb0 ;  /* 0x00200000081879f0 */ /* 0x000fe60008000818 */
[----:B------:R-:W-:Y:S02]  /*1ec0*/  WARPGROUP.DEPBAR.LE gsb0, 0x0 ;  /* 0x00008000000079c5 */ /* 0x000fe40000010000 */
[----:B------:R-:W-:Y:S05]  /*1ed0*/  @!P1 BRA `(.L_x_18) ;  /* 0x0000000c00509947 */ /* 0x000fea0003800000 */
[----:B------:R-:W-:Y:S01]  /*1ee0*/  UIADD3 UR6, UR39, 0x1, URZ ;  /* 0x0000000127067890 */ /* 0x000fe2000fffe03f */
[----:B------:R-:W-:-:S03]  /*1ef0*/  IMAD.MOV.U32 R3, RZ, RZ, R0 ;  /* 0x000000ffff037224 */ /* 0x000fc600078e0000 */
[----:B------:R-:W-:-:S04]  /*1f00*/  UISETP.NE.AND UP0, UPT, UR6, 0x7, UPT ;  /* 0x000000070600788c */ /* 0x000fc8000bf05270 */
[----:B------:R-:W-:Y:S02]  /*1f10*/  USEL UR7, URZ, 0x1, UP0 ;  /* 0x000000013f077887 */ /* 0x000fe40008000000 */
[----:B------:R-:W-:Y:S02]  /*1f20*/  USEL UR6, UR6, URZ, UP0 ;  /* 0x0000003f06067287 */ /* 0x000fe40008000000 */
[----:B------:R-:W-:-:S06]  /*1f30*/  ULOP3.LUT UR7, UR38, UR7, URZ, 0x3c, !UPT ;  /* 0x0000000726077292 */ /* 0x000fcc000f8e3c3f */
[----:B------:R-:W-:Y:S01]  /*1f40*/  IMAD.U32 R6, RZ, RZ, UR7 ;  /* 0x00000007ff067e24 */ /* 0x000fe2000f8e00ff */
[----:B------:R-:W-:-:S06]  /*1f50*/  UMOV UR7, UR39 ;  /* 0x0000002700077c82 */ /* 0x000fcc0008000000 */
.L_x_25:
[----:B------:R-:W-:Y:S05]  /*1f60*/  @!P0 BRA `(.L_x_19) ;  /* 0x0000000000048947 */ /* 0x000fea0003800000 */
[----:B------:R-:W-:Y:S01]  /*1f70*/  BPT.TRAP 0x1 ;  /* 0x000000040000795c */ /* 0x000fe20000300000 */
.L_x_19:
[----:B------:R-:W-:Y:S01]  /*1f80*/  ULEA UR8, UR6, UR41, 0x3 ;  /* 0x0000002906087291 */ /* 0x000fe2000f8e183f */
[----:B01----:R-:W-:-:S08]  /*1f90*/  SHF.L.U32 R4, R6, 0x1f, RZ ;  /* 0x0000001f06047819 */ /* 0x003fd000000006ff */
[----:B------:R0:W1:Y:S01]  /*1fa0*/  SYNCS.PHASECHK.TRANS64.TRYWAIT P1, [UR8], R4 ;  /* 0x00000004ff0075a7 */ /* 0x0000620008020148 */
[----:B------:R-:W-:Y:S05]  /*1fb0*/  @!P0 BRA `(.L_x_20) ;  /* 0x0000000000048947 */ /* 0x000fea0003800000 */
[----:B------:R-:W-:Y:S01]  /*1fc0*/  BPT.TRAP 0x1 ;  /* 0x000000040000795c */ /* 0x000fe20000300000 */
.L_x_20:
[----:B-1----:R-:W-:Y:S05]  /*1fd0*/  @P1 BRA `(.L_x_21) ;  /* 0x0000000000081947 */ /* 0x002fea0003800000 */
[----:B------:R-:W1:Y:S02]  /*1fe0*/  SYNCS.PHASECHK.TRANS64.TRYWAIT P1, [UR8], R4 ;  /* 0x00000004ff0075a7 */ /* 0x000e640008020148 */
[----:B-1----:R-:W-:Y:S05]  /*1ff0*/  @!P1 BRA `(.L_x_22) ;  /* 0x0000006800049947 */ /* 0x002fea0003800000 */
.L_x_21:
[----:B------:R-:W-:Y:S01]  /*2000*/  ULEA UR10, UR6, UR4, 0xa ;  /* 0x00000004060a7291 */ /* 0x000fe2000f8e503f */
[----:B------:R-:W-:Y:S01]  /*2010*/  WARPGROUP.ARRIVE ;  /* 0x00000000000079c5 */ /* 0x000fe20000000000 */
[----:B------:R-:W-:Y:S01]  /*2020*/  UIMAD UR8, UR6, 0x380, UR5 ;  /* 0x00000380060878a4 */ /* 0x000fe2000f8e0205 */
[----:B------:R-:W-:Y:S01]  /*2030*/  UMOV UR13, 0x40000040 ;  /* 0x40000040000d7882 */ /* 0x000fe20000000000 */
[----:B------:R-:W-:Y:S02]  /*2040*/  UMOV UR15, 0x40000040 ;  /* 0x40000040000f7882 */ /* 0x000fe40000000000 */
[----:B------:R-:W-:Y:S01]  /*2050*/  UIADD3 UR9, UR8, 0x80, URZ ;  /* 0x0000008008097890 */ /* 0x000fe2000fffe03f */
[----:B------:R-:W-:Y:S02]  /*2060*/  UMOV UR12, UR10 ;  /* 0x0000000a000c7c82 */ /* 0x000fe40008000000 */
[----:B------:R-:W-:Y:S01]  /*2070*/  UMOV UR14, UR8 ;  /* 0x00000008000e7c82 */ /* 0x000fe20008000000 */
[----:B------:R-:W-:Y:S01]  /*2080*/  UIADD3 UR11, UR8, 0x100, URZ ;  /* 0x00000100080b7890 */ /* 0x000fe2000fffe03f */
[----:B------:R-:W-:Y:S01]  /*2090*/  HGMMA.64x16x16.F32 R72, gdesc[UR12], R72, gsb0 ;  /* 0x002000000c4879f0 */ /* 0x000fe20008000848 */
[----:B------:R-:W-:Y:S01]  /*20a0*/  UMOV UR15, 0x40000040 ;  /* 0x40000040000f7882 */ /* 0x000fe20000000000 */
[----:B------:R-:W-:Y:S01]  /*20b0*/  UMOV UR14, UR9 ;  /* 0x00000009000e7c82 */ /* 0x000fe20008000000 */
[----:B------:R-:W-:-:S02]  /*20c0*/  UIADD3 UR16, UR8, 0x180, URZ ;  /* 0x0000018008107890 */ /* 0x000fc4000fffe03f */
        /* <DEDUP_REMOVED lines=119> */
[----:B------:R-:W-:Y:S02]  /*2840*/  UIADD3 UR12, UR10, 0x6, URZ ;  /* 0x000000060a0c7890 */ /* 0x000fe4000fffe03f */
[----:B------:R-:W-:Y:S01]  /*2850*/  UIADD3 UR14, UR8, 0x6, URZ ;  /* 0x00000006080e7890 */ /* 0x000fe2000fffe03f */
[----:B------:R-:W-:Y:S01]  /*2860*/  UMOV UR13, 0x40000040 ;  /* 0x40000040000d7882 */ /* 0x000fe20000000000 */
        /* <DEDUP_REMOVED lines=13> */
[----:B------:R-:W-:Y:S02]  /*2940*/  UIADD3 UR10, UR8, 0x286, URZ ;  /* 0x00000286080a7890 */ /* 0x000fe4000fffe03f */
        /* <DEDUP_REMOVED lines=26> */
[----:B------:R-:W-:Y:S01]  /*2af0*/  BPT.TRAP 0x1 ;  /* 0x000000040000795c */ /* 0x000fe20000300000 */
.L_x_23:
[----:B------:R-:W-:Y:S01]  /*2b00*/  ULEA UR8, UR7, UR41, 0x3 ;  /* 0x0000002907087291 */ /* 0x000fe2000f8e183f */
[----:B------:R-:W-:-:S03]  /*2b10*/  ISETP.GT.U32.AND P1, PT, R19, 0x1, PT ;  /* 0x000000011300780c */ /* 0x000fc60003f24070 */
[----:B------:R-:W-:-:S04]  /*2b20*/  UIADD3 UR8, UR8, 0x38, URZ ;  /* 0x0000003808087890 */ /* 0x000fc8000fffe03f */
[----:B------:R-:W-:-:S09]  /*2b30*/  UPRMT UR8, URZ, 0x654, UR8 ;  /* 0x000006543f087896 */ /* 0x000fd20008000008 */
[----:B------:R-:W-:Y:S01]  /*2b40*/  SYNCS.ARRIVE.TRANS64.RED.A1T0 RZ, [UR8], RZ ;  /* 0x000000ffffff79a7 */ /* 0x000fe20008100408 */
[----:B------:R-:W-:Y:S05]  /*2b50*/  @P1 BRA `(.L_x_24) ;  /* 0x0000000000041947 */ /* 0x000fea0003800000 */
[----:B------:R-:W-:Y:S01]  /*2b60*/  BPT.TRAP 0x1 ;  /* 0x000000040000795c */ /* 0x000fe20000300000 */
.L_x_24:
[----:B------:R-:W-:Y:S01]  /*2b70*/  UIADD3 UR6, UR6, 0x1, URZ ;  /* 0x0000000106067890 */ /* 0x000fe2000fffe03f */
[C---:B------:R-:W-:Y:S01]  /*2b80*/  ISETP.GT.AND P1, PT, R3.reuse, 0x1, PT ;  /* 0x000000010300780c */ /* 0x040fe20003f24270 */
[----:B------:R-:W-:Y:S01]  /*2b90*/  UIADD3 UR7, UR7, 0x1, URZ ;  /* 0x0000000107077890 */ /* 0x000fe2000fffe03f */
[----:B------:R-:W-:Y:S01]  /*2ba0*/  VIADD R3, R3, 0xffffffff ;  /* 0xffffffff03037836 */ /* 0x000fe20000000000 */
[----:B------:R-:W-:Y:S02]  /*2bb0*/  UISETP.NE.AND UP0, UPT, UR6, 0x7, UPT ;  /* 0x000000070600788c */ /* 0x000fe4000bf05270 */
[----:B------:R-:W-:Y:S02]  /*2bc0*/  UISETP.NE.AND UP1, UPT, UR7, 0x7, UPT ;  /* 0x000000070700788c */ /* 0x000fe4000bf25270 */
[----:B------:R-:W-:Y:S02]  /*2bd0*/  USEL UR8, URZ, 0x1, UP0 ;  /* 0x000000013f087887 */ /* 0x000fe40008000000 */
[----:B------:R-:W-:-:S02]  /*2be0*/  USEL UR6, UR6, URZ, UP0 ;  /* 0x0000003f06067287 */ /* 0x000fc40008000000 */
[----:B------:R-:W-:Y:S02]  /*2bf0*/  USEL UR7, UR7, URZ, UP1 ;  /* 0x0000003f07077287 */ /* 0x000fe40008800000 */
[----:B------:R-:W-:Y:S01]  /*2c00*/  LOP3.LUT R6, R6, UR8, RZ, 0x3c, !PT ;  /* 0x0000000806067c12 */ /* 0x000fe2000f8e3cff */
[----:B------:R-:W-:Y:S09]  /*2c10*/  @P1 BRA `(.L_x_25) ;  /* 0xfffffff000d01947 */ /* 0x000ff2000383ffff */
.L_x_18:
[----:B------:R-:W2:Y:S02]  /*2c20*/  LDC R3, c[0x0][0x28c] ;  /* 0x0000a300ff037b82 */ /* 0x000ea40000000800 */
[----:B--2---:R-:W-:-:S13]  /*2c30*/  ISETP.GE.AND P1, PT, R3, 0x1, PT ;  /* 0x000000010300780c */ /* 0x004fda0003f26270 */
[----:B------:R-:W-:Y:S05]  /*2c40*/  @!P1 BRA `(.L_x_26) ;  /* 0x00000000003c9947 */ /* 0x000fea0003800000 */
[----:B------:R-:W-:Y:S05]  /*2c50*/  @!P0 BRA `(.L_x_27) ;  /* 0x0000000000048947 */ /* 0x000fea0003800000 */
[----:B------:R-:W-:Y:S01]  /*2c60*/  BPT.TRAP 0x1 ;  /* 0x000000040000795c */ /* 0x000fe20000300000 */
.L_x_27:
[----:B------:R-:W-:Y:S01]  /*2c70*/  VIADD R3, R0, UR39 ;  /* 0x0000002700037c36 */ /* 0x000fe20008000000 */
[----:B------:R-:W-:-:S03]  /*2c80*/  ISETP.GT.U32.AND P0, PT, R19, 0x1, PT ;  /* 0x000000011300780c */ /* 0x000fc60003f04070 */
[----:B01----:R-:W-:-:S04]  /*2c90*/  IMAD.WIDE.U32 R4, R3, 0x24924925, RZ ;  /* 0x2492492503047825 */ /* 0x003fc800078e00ff */
[----:B------:R-:W-:-:S05]  /*2ca0*/  IMAD.IADD R4, R3, 0x1, -R5 ;  /* 0x0000000103047824 */ /* 0x000fca00078e0a05 */
[----:B------:R-:W-:-:S04]  /*2cb0*/  LEA.HI R4, R4, R5, RZ, 0x1f ;  /* 0x0000000504047211 */ /* 0x000fc800078ff8ff */
[----:B------:R-:W-:-:S05]  /*2cc0*/  SHF.R.U32.HI R4, RZ, 0x2, R4 ;  /* 0x00000002ff047819 */ /* 0x000fca0000011604 */
[----:B------:R-:W-:-:S05]  /*2cd0*/  IMAD R4, R4, -0x7, R3 ;  /* 0xfffffff904047824 */ /* 0x000fca00078e0203 */
[----:B------:R-:W-:-:S05]  /*2ce0*/  LEA R4, R4, UR41, 0x3 ;  /* 0x0000002904047c11 */ /* 0x000fca000f8e18ff */
[----:B------:R-:W-:-:S05]  /*2cf0*/  VIADD R4, R4, 0x38 ;  /* 0x0000003804047836 */ /* 0x000fca0000000000 */
[----:B------:R-:W-:-:S04]  /*2d00*/  PRMT R4, RZ, 0x654, R4 ;  /* 0x00000654ff047816 */ /* 0x000fc80000000004 */
[----:B------:R2:W-:Y:S01]  /*2d10*/  SYNCS.ARRIVE.TRANS64.RED.A1T0 RZ, [R4+URZ], RZ ;  /* 0x000000ff04ff79a7 */ /* 0x0005e2000810043f */
[----:B------:R-:W-:Y:S05]  /*2d20*/  @P0 BRA `(.L_x_26) ;  /* 0x0000000000040947 */ /* 0x000fea0003800000 */
[----:B------:R-:W-:Y:S01]  /*2d30*/  BPT.TRAP 0x1 ;  /* 0x000000040000795c */ /* 0x000fe20000300000 */
.L_x_26:
[----:B------:R-:W3:Y:S01]  /*2d40*/  LDC R6, c[0x0][0x288] ;  /* 0x0000a200ff067b82 */ /* 0x000ee20000000800 */
[----:B------:R-:W-:Y:S01]  /*2d50*/  SHF.R.U32.HI R3, RZ, 0x2, R18 ;  /* 0x00000002ff037819 */ /* 0x000fe20000011612 */
[----:B------:R-:W-:Y:S01]  /*2d60*/  IMAD R83, R83, 0x70, RZ ;  /* 0x0000007053537824 */ /* 0x000fe200078e02ff */
[C---:B012---:R-:W-:Y:S01]  /*2d70*/  LOP3.LUT R4, R18.reuse, 0x60, RZ, 0xc0, !PT ;  /* 0x0000006012047812 */ /* 0x047fe200078ec0ff */
[----:B------:R-:W-:Y:S01]  /*2d80*/  UIADD3 UR39, UR40, UR39, URZ ;  /* 0x0000002728277290 */ /* 0x000fe2000fffe03f */
[----:B------:R-:W-:Y:S01]  /*2d90*/  LOP3.LUT R3, R3, 0x7, RZ, 0xc0, !PT ;  /* 0x0000000703037812 */ /* 0x000fe200078ec0ff */
[----:B------:R-:W-:Y:S01]  /*2da0*/  IMAD.SHL.U32 R12, R18, 0x2, RZ ;  /* 0x00000002120c7824 */ /* 0x000fe200078e00ff */
[----:B------:R-:W-:Y:S01]  /*2db0*/  SHF.R.U32.HI R4, RZ, 0x1, R4 ;  /* 0x00000001ff047819 */ /* 0x000fe20000011604 */
[----:B------:R-:W-:Y:S01]  /*2dc0*/  UISETP.GT.U32.AND UP0, UPT, UR39, 0x6, UPT ;  /* 0x000000062700788c */ /* 0x000fe2000bf04070 */
[----:B------:R-:W-:Y:S01]  /*2dd0*/  LOP3.LUT R0, R22, 0x1, RZ, 0xc0, !PT ;  /* 0x0000000116007812 */ /* 0x000fe200078ec0ff */
[----:B------:R-:W-:Y:S01]  /*2de0*/  UIMAD.WIDE.U32 UR4, UR39, 0x24924925, URZ ;  /* 0x24924925270478a5 */ /* 0x000fe2000f8e003f */
[----:B------:R-:W-:Y:S01]  /*2df0*/  IADD3 R5, RZ, -R4, -R3 ;  /* 0x80000004ff057210 */ /* 0x000fe20007ffe803 */
[----:B------:R-:W-:Y:S01]  /*2e00*/  ULDC UR7, c[0x0][0x284] ;  /* 0x0000a10000077ab9 */ /* 0x000fe20000000800 */
[----:B------:R-:W-:Y:S01]  /*2e10*/  UISETP.LT.U32.AND UP0, UPT, UR40, 0x7, UP0 ;  /* 0x000000072800788c */ /* 0x000fe20008701070 */
[C---:B------:R-:W-:Y:S01]  /*2e20*/  IMAD.SHL.U32 R8, R0.reuse, 0x40, RZ ;  /* 0x0000004000087824 */ /* 0x040fe200078e00ff */
[----:B------:R-:W-:Y:S01]  /*2e30*/  UIADD3 UR4, UR39, -UR5, URZ ;  /* 0x8000000527047290 */ /* 0x000fe2000fffe03f */
[----:B------:R-:W-:Y:S01]  /*2e40*/  IMAD R5, R0, -0x40, R5 ;  /* 0xffffffc000057824 */ /* 0x000fe200078e0205 */
[----:B------:R-:W-:Y:S01]  /*2e50*/  LOP3.LUT R0, R18, 0x3, RZ, 0xc0, !PT ;  /* 0x0000000312007812 */ /* 0x000fe200078ec0ff */
[----:B------:R-:W-:Y:S01]  /*2e60*/  UISETP.GE.U32.AND UP1, UPT, UR40, 0x7, UPT ;  /* 0x000000072800788c */ /* 0x000fe2000bf26070 */
[----:B------:R-:W-:Y:S01]  /*2e70*/  LOP3.LUT R3, R8, 0x40, R3, 0xe2, !PT ;  /* 0x0000004008037812 */ /* 0x000fe200078ee203 */
[----:B------:R-:W-:Y:S01]  /*2e80*/  ULDC.64 UR8, c[0x0][0x5d0] ;  /* 0x0001740000087ab9 */ /* 0x000fe20000000a00 */
[----:B------:R-:W-:Y:S01]  /*2e90*/  SHF.R.S32.HI R15, RZ, 0x1f, R81 ;  /* 0x0000001fff0f7819 */ /* 0x000fe20000011451 */
[----:B------:R-:W-:Y:S01]  /*2ea0*/  USEL UR6, URZ, 0x1, !UP0 ;  /* 0x000000013f067887 */ /* 0x000fe2000c000000 */
[C---:B------:R-:W-:Y:S01]  /*2eb0*/  LOP3.LUT R12, R83.reuse, 0x6, R12, 0xf8, !PT ;  /* 0x00000006530c7812 */ /* 0x040fe200078ef80c */
[----:B---3--:R-:W-:Y:S01]  /*2ec0*/  IMAD R8, R0, -0x2, R6 ;  /* 0xfffffffe00087824 */ /* 0x008fe200078e0206 */
[----:B------:R-:W-:Y:S01]  /*2ed0*/  ISETP.GE.AND P0, PT, R83, R6, PT ;  /* 0x000000065300720c */ /* 0x000fe20003f06270 */
[C---:B------:R-:W-:Y:S01]  /*2ee0*/  IMAD.SHL.U32 R0, R82.reuse, 0x80, RZ ;  /* 0x0000008052007824 */ /* 0x040fe200078e00ff */
[----:B------:R-:W-:Y:S01]  /*2ef0*/  ULEA.HI UR4, UR4, UR5, URZ, 0x1f ;  /* 0x0000000504047291 */ /* 0x000fe2000f8ff83f */
[----:B------:R-:W-:Y:S01]  /*2f00*/  IMAD R6, R15, UR8, RZ ;  /* 0x000000080f067c24 */ /* 0x000fe2000f8e02ff */
[----:B------:R-:W-:Y:S01]  /*2f10*/  SHF.R.S32.HI R13, RZ, 0x1f, R12 ;  /* 0x0000001fff0d7819 */ /* 0x000fe2000001140c */
[----:B------:R-:W-:Y:S01]  /*2f20*/  IMAD.WIDE R10, R82, 0x80, RZ ;  /* 0x00000080520a7825 */ /* 0x000fe200078e02ff */
[----:B------:R-:W-:Y:S01]  /*2f30*/  ISETP.GE.OR P0, PT, R0, UR7, P0 ;  /* 0x0000000700007c0c */ /* 0x000fe20008706670 */
[----:B------:R-:W-:-:S02]  /*2f40*/  ULOP3.LUT UR38, UR38, UR6, URZ, 0x3c, !UPT ;  /* 0x0000000626267292 */ /* 0x000fc4000f8e3c3f */
[----:B------:R-:W-:Y:S01]  /*2f50*/  USHF.R.U32.HI UR4, URZ, 0x2, UR4 ;  /* 0x000000023f047899 */ /* 0x000fe20008011604 */
[C---:B------:R-:W-:Y:S01]  /*2f60*/  IMAD R9, R81.reuse, UR9, R6 ;  /* 0x0000000951097c24 */ /* 0x040fe2000f8e0206 */
[----:B------:R-:W-:Y:S01]  /*2f70*/  LOP3.LUT R97, R10, R3, R4, 0xfe, !PT ;  /* 0x000000030a617212 */ /* 0x000fe200078efe04 */
[----:B------:R-:W-:Y:S01]  /*2f80*/  IMAD.WIDE.U32 R6, R81, UR8, R12 ;  /* 0x0000000851067c25 */ /* 0x000fe2000f8e000c */
[----:B------:R-:W-:Y:S01]  /*2f90*/  @UP1 ULOP3.LUT UR38, UR38, 0x1, UR4, 0x78, !UPT ;  /* 0x0000000126261892 */ /* 0x000fe2000f8e7804 */
[----:B------:R-:W-:Y:S01]  /*2fa0*/  IADD3 R3, -R0, UR7, R5 ;  /* 0x0000000700037c10 */ /* 0x000fe2000fffe105 */
[----:B------:R-:W-:Y:S01]  /*2fb0*/  UIMAD UR39, UR4, -0x7, UR39 ;  /* 0xfffffff9042778a4 */ /* 0x000fe2000f8e0227 */
[----:B------:R-:W-:Y:S02]  /*2fc0*/  IMAD.IADD R4, R8, 0x1, -R83 ;  /* 0x0000000108047824 */ /* 0x000fe400078e0a53 */
[----:B------:R-:W-:Y:S02]  /*2fd0*/  IMAD.IADD R9, R7, 0x1, R9 ;  /* 0x0000000107097824 */ /* 0x000fe400078e0209 */
[----:B------:R-:W-:-:S02]  /*2fe0*/  IMAD.MOV.U32 R0, RZ, RZ, -0x1 ;  /* 0xffffffffff007424 */ /* 0x000fc400078e00ff */
[----:B------:R-:W-:Y:S01]  /*2ff0*/  IMAD.MOV.U32 R8, RZ, RZ, R6 ;  /* 0x000000ffff087224 */ /* 0x000fe200078e0006 */
[----:B------:R-:W-:Y:S06]  /*3000*/  @P0 BRA `(.L_x_28) ;  /* 0x0000003800400947 */ /* 0x000fec0003800000 */
[----:B------:R-:W0:Y:S01]  /*3010*/  LDC.64 R6, c[0x0][0x5c8] ;  /* 0x00017200ff067b82 */ /* 0x000e220000000a00 */
[----:B-----5:R-:W-:Y:S01]  /*3020*/  FSETP.NEU.AND P0, PT, R80, RZ, PT ;  /* 0x000000ff5000720b */ /* 0x020fe20003f0d000 */
[----:B------:R-:W-:Y:S01]  /*3030*/  BSSY B0, `(.L_x_28) ;  /* 0x000038d000007945 */ /* 0x000fe20003800000 */
[----:B------:R-:W-:-:S04]  /*3040*/  ISETP.GT.AND P1, PT, R4, RZ, PT ;  /* 0x000000ff0400720c */ /* 0x000fc80003f24270 */
[----:B------:R-:W-:Y:S01]  /*3050*/  ISETP.GT.AND P2, PT, R3, RZ, P1 ;  /* 0x000000ff0300720c */ /* 0x000fe20000f44270 */
[-C--:B0-----:R-:W-:Y:S02]  /*3060*/  IMAD R14, R11, R6.reuse, RZ ;  /* 0x000000060b0e7224 */ /* 0x081fe400078e02ff */
[----:B------:R-:W-:-:S04]  /*3070*/  IMAD.WIDE.U32 R86, R97, R6, R8 ;  /* 0x0000000661567225 */ /* 0x000fc800078e0008 */
[----:B------:R-:W-:-:S04]  /*3080*/  IMAD R5, R97, R7, R14 ;  /* 0x0000000761057224 */ /* 0x000fc800078e020e */
[----:B------:R-:W-:Y:S01]  /*3090*/  IMAD.IADD R99, R87, 0x1, R5 ;  /* 0x0000000157637824 */ /* 0x000fe200078e0205 */
[----:B------:R-:W-:Y:S06]  /*30a0*/  @!P0 BRA `(.L_x_29) ;  /* 0x0000002400d48947 */ /* 0x000fec0003800000 */
[----:B------:R-:W0:Y:S01]  /*30b0*/  LDC.64 R90, c[0x0][0x5b8] ;  /* 0x00016e00ff5a7b82 */ /* 0x000e220000000a00 */
[----:B------:R-:W-:-:S07]  /*30c0*/  ULDC.64 UR4, c[0x0][0x5c0] ;  /* 0x0001700000047ab9 */ /* 0x000fce0000000a00 */
[----:B------:R-:W1:Y:S08]  /*30d0*/  LDC.64 R92, c[0x0][0x5b0] ;  /* 0x00016c00ff5c7b82 */ /* 0x000e700000000a00 */
[----:B------:R-:W2:Y:S01]  /*30e0*/  LDC.64 R94, c[0x0][0x5a8] ;  /* 0x00016a00ff5e7b82 */ /* 0x000ea20000000a00 */
[-C--:B0-----:R-:W-:Y:S02]  /*30f0*/  IMAD R8, R15, R90.reuse, RZ ;  /* 0x0000005a0f087224 */ /* 0x081fe400078e02ff */
[----:B------:R-:W-:-:S04]  /*3100*/  IMAD.WIDE.U32 R88, R81, R90, R12 ;  /* 0x0000005a51587225 */ /* 0x000fc800078e000c */
[----:B------:R-:W-:Y:S02]  /*3110*/  IMAD R85, R81, R91, R8 ;  /* 0x0000005b51557224 */ /* 0x000fe400078e0208 */
[-C--:B-1----:R-:W-:Y:S02]  /*3120*/  IMAD R10, R11, R92.reuse, RZ ;  /* 0x0000005c0b0a7224 */ /* 0x082fe400078e02ff */
[----:B------:R-:W-:Y:S02]  /*3130*/  IMAD.IADD R15, R89, 0x1, R85 ;  /* 0x00000001590f7824 */ /* 0x000fe400078e0255 */
[----:B------:R-:W-:Y:S02]  /*3140*/  IMAD.MOV.U32 R14, RZ, RZ, R88 ;  /* 0x000000ffff0e7224 */ /* 0x000fe400078e0058 */
[C---:B------:R-:W-:Y:S02]  /*3150*/  IMAD R87, R97.reuse, R93, R10 ;  /* 0x0000005d61577224 */ /* 0x040fe400078e020a */
[----:B------:R-:W-:-:S04]  /*3160*/  IMAD.WIDE.U32 R8, R97, R92, R14 ;  /* 0x0000005c61087225 */ /* 0x000fc800078e000e */
[----:B------:R-:W-:Y:S01]  /*3170*/  IMAD.IADD R5, R9, 0x1, R87 ;  /* 0x0000000109057824 */ /* 0x000fe200078e0257 */
[----:B--2---:R-:W-:-:S04]  /*3180*/  LEA R20, P0, R8, R94, 0x1 ;  /* 0x0000005e08147211 */ /* 0x004fc800078008ff */
[----:B------:R-:W-:-:S05]  /*3190*/  LEA.HI.X R21, R8, R95, R5, 0x1, P0 ;  /* 0x0000005f08157211 */ /* 0x000fca00000f0c05 */
[----:B------:R0:W2:Y:S01]  /*31a0*/  @P2 LDG.E.LTC128B.U16 R5, desc[UR36][R20.64] ;  /* 0x0000002414052981 */ /* 0x0000a2000c1e1520 */
[----:B------:R-:W-:Y:S01]  /*31b0*/  LEA R10, P0, R86, UR4, 0x1 ;  /* 0x00000004560a7c11 */ /* 0x000fe2000f8008ff */
[----:B------:R-:W-:Y:S01]  /*31c0*/  IMAD.WIDE.U32 R8, R97, R92, R12 ;  /* 0x0000005c61087225 */ /* 0x000fe200078e000c */
[----:B------:R-:W-:Y:S03]  /*31d0*/  BSSY B1, `(.L_x_30) ;  /* 0x0000012000017945 */ /* 0x000fe60003800000 */
[----:B------:R-:W-:Y:S02]  /*31e0*/  IMAD.IADD R9, R87, 0x1, R9 ;  /* 0x0000000157097824 */ /* 0x000fe400078e0209 */
[----:B------:R-:W-:Y:S01]  /*31f0*/  IMAD.WIDE.U32 R82, R81, R90, R8 ;  /* 0x0000005a51527225 */ /* 0x000fe200078e0008 */
[----:B0-----:R-:W-:-:S03]  /*3200*/  SHF.L.U64.HI R21, R92, 0x3, R93 ;  /* 0x000000035c157819 */ /* 0x001fc6000001025d */
[----:B------:R-:W-:Y:S01]  /*3210*/  IMAD.IADD R9, R85, 0x1, R83 ;  /* 0x0000000155097824 */ /* 0x000fe200078e0253 */
[----:B------:R-:W-:Y:S01]  /*3220*/  LEA R8, P4, R82, R94, 0x1 ;  /* 0x0000005e52087211 */ /* 0x000fe200078808ff */
[----:B------:R-:W-:-:S03]  /*3230*/  IMAD.SHL.U32 R20, R92, 0x8, RZ ;  /* 0x000000085c147824 */ /* 0x000fc600078e00ff */
[----:B------:R-:W-:Y:S01]  /*3240*/  LEA.HI.X R9, R82, R95, R9, 0x1, P4 ;  /* 0x0000005f52097211 */ /* 0x000fe200020f0c09 */
[----:B--2---:R-:W-:-:S05]  /*3250*/  HADD2.F32 R11, -RZ, R5.H0_H0 ;  /* 0x20000005ff0b7230 */ /* 0x004fca0000004100 */
[----:B------:R-:W-:-:S04]  /*3260*/  FMUL R11, R11, R80 ;  /* 0x000000500b0b7220 */ /* 0x000fc80000400000 */
[----:B------:R-:W-:Y:S01]  /*3270*/  FFMA R72, R72, R23, R11 ;  /* 0x0000001748487223 */ /* 0x000fe2000000000b */
[----:B------:R-:W-:Y:S02]  /*3280*/  LEA.HI.X R11, R86, UR5, R99, 0x1, P0 ;  /* 0x00000005560b7c11 */ /* 0x000fe400080f0c63 */
[----:B------:R-:W-:Y:S02]  /*3290*/  ISETP.GT.AND P0, PT, R4, 0x1, PT ;  /* 0x000000010400780c */ /* 0x000fe40003f04270 */
[----:B------:R-:W-:Y:S02]  /*32a0*/  F2FP.F16.F32.PACK_AB R72, RZ, R72 ;  /* 0x00000048ff48723e */ /* 0x000fe400000000ff */
[----:B------:R-:W-:-:S03]  /*32b0*/  ISETP.GT.AND P3, PT, R3, RZ, P0 ;  /* 0x000000ff0300720c */ /* 0x000fc60000764270 */
[----:B------:R0:W-:Y:S10]  /*32c0*/  @P2 STG.E.U16 desc[UR36][R10.64], R72 ;  /* 0x000000480a002986 */ /* 0x0001f4000c101524 */
[----:B------:R-:W-:Y:S05]  /*32d0*/  @!P3 BRA `(.L_x_31) ;  /* 0x000000000004b947 */ /* 0x000fea0003800000 */
[----:B------:R1:W5:Y:S02]  /*32e0*/  LDG.E.LTC128B.U16 R5, desc[UR36][R8.64+0x2] ;  /* 0x0000022408057981 */ /* 0x000364000c1e1520 */
.L_x_31:
[----:B------:R-:W-:Y:S05]  /*32f0*/  BSYNC B1 ;  /* 0x0000000000017941 */ /* 0x000fea0003800000 */
.L_x_30:
[----:B-----5:R-:W-:Y:S01]  /*3300*/  HADD2.F32 R83, -RZ, R5.H0_H0 ;  /* 0x20000005ff537230 */ /* 0x020fe20000004100 */
[----:B------:R-:W-:Y:S01]  /*3310*/  ISETP.GT.AND P1, PT, R3, 0x8, P1 ;  /* 0x000000080300780c */ /* 0x000fe20000f24270 */
[----:B------:R-:W-:Y:S01]  /*3320*/  IMAD.WIDE.U32 R20, R97, R92, R20 ;  /* 0x0000005c61147225 */ /* 0x000fe200078e0014 */
[----:B0-----:R-:W-:-:S03]  /*3330*/  PRMT R72, R5, 0x7610, R72 ;  /* 0x0000761005487816 */ /* 0x001fc60000000048 */
[----:B------:R-:W-:Y:S01]  /*3340*/  FMUL R14, R83, R80 ;  /* 0x00000050530e7220 */ /* 0x000fe20000400000 */
[----:B------:R-:W-:Y:S01]  /*3350*/  IMAD.IADD R87, R87, 0x1, R21 ;  /* 0x0000000157577824 */ /* 0x000fe200078e0215 */
[----:B------:R-:W-:Y:S02]  /*3360*/  IADD3 R88, P2, R88, R20, RZ ;  /* 0x0000001458587210 */ /* 0x000fe40007f5e0ff */
[----:B------:R-:W-:-:S03]  /*3370*/  FFMA R73, R73, R23, R14 ;  /* 0x0000001749497223 */ /* 0x000fc6000000000e */
[----:B------:R-:W-:Y:S01]  /*3380*/  IMAD.X R15, R87, 0x1, R15, P2 ;  /* 0x00000001570f7824 */ /* 0x000fe200010e060f */
[C---:B------:R-:W-:Y:S02]  /*3390*/  LEA R14, P2, R88.reuse, R94, 0x1 ;  /* 0x0000005e580e7211 */ /* 0x040fe400078408ff */
[----:B------:R-:W-:Y:S02]  /*33a0*/  F2FP.F16.F32.PACK_AB R73, RZ, R73 ;  /* 0x00000049ff49723e */ /* 0x000fe400000000ff */
[----:B------:R-:W-:-:S03]  /*33b0*/  LEA.HI.X R15, R88, R95, R15, 0x1, P2 ;  /* 0x0000005f580f7211 */ /* 0x000fc600010f0c0f */
[----:B------:R0:W-:Y:S04]  /*33c0*/  @P3 STG.E.U16 desc[UR36][R10.64+0x2], R73 ;  /* 0x000002490a003986 */ /* 0x0001e8000c101524 */
[----:B------:R-:W2:Y:S01]  /*33d0*/  @P1 LDG.E.LTC128B.U16 R72, desc[UR36][R14.64] ;  /* 0x000000240e481981 */ /* 0x000ea2000c1e1520 */
[----:B------:R-:W-:Y:S01]  /*33e0*/  IADD3 R20, P2, R12, R20, RZ ;  /* 0x000000140c147210 */ /* 0x000fe20007f5e0ff */
[----:B------:R-:W-:Y:S01]  /*33f0*/  BSSY B1, `(.L_x_32) ;  /* 0x0000011000017945 */ /* 0x000fe20003800000 */
[----:B------:R-:W-:-:S03]  /*3400*/  ISETP.GT.AND P0, PT, R3, 0x8, P0 ;  /* 0x000000080300780c */ /* 0x000fc60000704270 */
[----:B------:R-:W-:Y:S01]  /*3410*/  IMAD.X R21, R13, 0x1, R87, P2 ;  /* 0x000000010d157824 */ /* 0x000fe200010e0657 */
[C---:B------:R-:W-:Y:S02]  /*3420*/  SHF.L.U64.HI R13, R6.reuse, 0x4, R7 ;  /* 0x00000004060d7819 */ /* 0x040fe40000010207 */
[----:B------:R-:W-:Y:S01]  /*3430*/  LEA R12, P2, R6, R10, 0x4 ;  /* 0x0000000a060c7211 */ /* 0x000fe200078420ff */
[----:B------:R-:W-:-:S04]  /*3440*/  IMAD.WIDE.U32 R20, R81, R90, R20 ;  /* 0x0000005a51147225 */ /* 0x000fc800078e0014 */
[----:B------:R-:W-:Y:S01]  /*3450*/  IMAD.X R13, R13, 0x1, R11, P2 ;  /* 0x000000010d0d7824 */ /* 0x000fe200010e060b */
[----:B------:R-:W-:Y:S01]  /*3460*/  LEA R6, P3, R20, R94, 0x1 ;  /* 0x0000005e14067211 */ /* 0x000fe200078608ff */
[----:B------:R-:W-:-:S05]  /*3470*/  IMAD.IADD R7, R85, 0x1, R21 ;  /* 0x0000000155077824 */ /* 0x000fca00078e0215 */
[----:B------:R-:W-:Y:S01]  /*3480*/  LEA.HI.X R7, R20, R95, R7, 0x1, P3 ;  /* 0x0000005f14077211 */ /* 0x000fe200018f0c07 */
[----:B--2---:R-:W-:-:S05]  /*3490*/  HADD2.F32 R5, -RZ, R72.H0_H0 ;  /* 0x20000048ff057230 */ /* 0x004fca0000004100 */
[----:B------:R-:W-:-:S04]  /*34a0*/  FMUL R5, R5, R80 ;  /* 0x0000005005057220 */ /* 0x000fc80000400000 */
[----:B------:R-:W-:-:S05]  /*34b0*/  FFMA R5, R74, R23, R5 ;  /* 0x000000174a057223 */ /* 0x000fca0000000005 */
[----:B------:R-:W-:-:S05]  /*34c0*/  F2FP.F16.F32.PACK_AB R5, RZ, R5 ;  /* 0x00000005ff05723e */ /* 0x000fca00000000ff */
[----:B------:R0:W-:Y:S01]  /*34d0*/  @P1 STG.E.U16 desc[UR36][R12.64], R5 ;  /* 0x000000050c001986 */ /* 0x0001e2000c101524 */
[----:B------:R-:W-:Y:S05]  /*34e0*/  @!P0 BRA `(.L_x_33) ;  /* 0x0000000000048947 */ /* 0x000fea0003800000 */
[----:B------:R2:W5:Y:S02]  /*34f0*/  LDG.E.LTC128B.U16 R72, desc[UR36][R6.64+0x2] ;  /* 0x0000022406487981 */ /* 0x000564000c1e1520 */
.L_x_33:
[----:B------:R-:W-:Y:S05]  /*3500*/  BSYNC B1 ;  /* 0x0000000000017941 */ /* 0x000fea0003800000 */
.L_x_32:
[----:B0----5:R-:W-:Y:S01]  /*3510*/  HADD2.F32 R5, -RZ, R72.H0_H0 ;  /* 0x20000048ff057230 */ /* 0x021fe20000004100 */
[----:B------:R-:W-:Y:S01]  /*3520*/  ISETP.GT.AND P1, PT, R4, 0x8, PT ;  /* 0x000000080400780c */ /* 0x000fe20003f24270 */
[----:B------:R-:W-:Y:S03]  /*3530*/  BSSY B1, `(.L_x_34) ;  /* 0x0000008000017945 */ /* 0x000fe60003800000 */
[----:B------:R-:W-:Y:S01]  /*3540*/  FMUL R14, R5, R80 ;  /* 0x00000050050e7220 */ /* 0x000fe20000400000 */
[----:B------:R-:W-:-:S03]  /*3550*/  ISETP.GT.AND P2, PT, R3, RZ, P1 ;  /* 0x000000ff0300720c */ /* 0x000fc60000f44270 */
[----:B------:R-:W-:-:S05]  /*3560*/  FFMA R14, R75, R23, R14 ;  /* 0x000000174b0e7223 */ /* 0x000fca000000000e */
[----:B------:R-:W-:-:S05]  /*3570*/  F2FP.F16.F32.PACK_AB R14, RZ, R14 ;  /* 0x0000000eff0e723e */ /* 0x000fca00000000ff */
[----:B------:R0:W-:Y:S01]  /*3580*/  @P0 STG.E.U16 desc[UR36][R12.64+0x2], R14 ;  /* 0x0000020e0c000986 */ /* 0x0001e2000c101524 */
[----:B------:R-:W-:Y:S05]  /*3590*/  @!P2 BRA `(.L_x_35) ;  /* 0x000000000004a947 */ /* 0x000fea0003800000 */
[----:B------:R3:W5:Y:S02]  /*35a0*/  LDG.E.LTC128B.U16 R72, desc[UR36][R8.64+0x10] ;  /* 0x0000102408487981 */ /* 0x000764000c1e1520 */
.L_x_35:
[----:B------:R-:W-:Y:S05]  /*35b0*/  BSYNC B1 ;  /* 0x0000000000017941 */ /* 0x000fea0003800000 */
.L_x_34:
[----:B-----5:R-:W-:Y:S01]  /*35c0*/  HADD2.F32 R5, -RZ, R72.H0_H0 ;  /* 0x20000048ff057230 */ /* 0x020fe20000004100 */
        /* <DEDUP_REMOVED lines=9> */
.L_x_37:
[----:B------:R-:W-:Y:S05]  /*3660*/  BSYNC B1 ;  /* 0x0000000000017941 */ /* 0x000fea0003800000 */
.L_x_36:
[----:B----45:R-:W-:Y:S01]  /*3670*/  HADD2.F32 R5, -RZ, R72.H0_H0 ;  /* 0x20000048ff057230 */ /* 0x030fe20000004100 */
[----:B------:R-:W-:Y:S01]  /*3680*/  ISETP.GT.AND P1, PT, R3, 0x8, P1 ;  /* 0x000000080300780c */ /* 0x000fe20000f24270 */
[----:B------:R-:W-:Y:S03]  /*3690*/  BSSY B1, `(.L_x_38) ;  /* 0x0000007000017945 */ /* 0x000fe60003800000 */
[----:B0-----:R-:W-:-:S04]  /*36a0*/  FMUL R14, R5, R80 ;  /* 0x00000050050e7220 */ /* 0x001fc80000400000 */
[----:B------:R-:W-:-:S05]  /*36b0*/  FFMA R14, R77, R23, R14 ;  /* 0x000000174d0e7223 */ /* 0x000fca000000000e */
[----:B------:R-:W-:-:S05]  /*36c0*/  F2FP.F16.F32.PACK_AB R14, RZ, R14 ;  /* 0x0000000eff0e723e */ /* 0x000fca00000000ff */
[----:B------:R0:W-:Y:S01]  /*36d0*/  @P3 STG.E.U16 desc[UR36][R10.64+0x12], R14 ;  /* 0x0000120e0a003986 */ /* 0x0001e2000c101524 */
[----:B------:R-:W-:Y:S05]  /*36e0*/  @!P1 BRA `(.L_x_39) ;  /* 0x0000000000049947 */ /* 0x000fea0003800000 */
[----:B------:R4:W5:Y:S02]  /*36f0*/  LDG.E.LTC128B.U16 R72, desc[UR36][R6.64+0x10] ;  /* 0x0000102406487981 */ /* 0x000964000c1e1520 */
.L_x_39:
[----:B------:R-:W-:Y:S05]  /*3700*/  BSYNC B1 ;  /* 0x0000000000017941 */ /* 0x000fea0003800000 */
.L_x_38:
[----:B-----5:R-:W-:Y:S01]  /*3710*/  HADD2.F32 R5, -RZ, R72.H0_H0 ;  /* 0x20000048ff057230 */ /* 0x020fe20000004100 */
[----:B------:R-:W-:Y:S01]  /*3720*/  ISETP.GT.AND P0, PT, R3, 0x8, P0 ;  /* 0x000000080300780c */ /* 0x000fe20000704270 */
[----:B------:R-:W-:Y:S03]  /*3730*/  BSSY B1, `(.L_x_40) ;  /* 0x0000007000017945 */ /* 0x000fe60003800000 */
[----:B------:R-:W-:-:S04]  /*3740*/  FMUL R5, R5, R80 ;  /* 0x0000005005057220 */ /* 0x000fc80000400000 */
[----:B------:R-:W-:-:S05]  /*3750*/  FFMA R5, R78, R23, R5 ;  /* 0x000000174e057223 */ /* 0x000fca0000000005 */
[----:B------:R-:W-:-:S05]  /*3760*/  F2FP.F16.F32.PACK_AB R5, RZ, R5 ;  /* 0x00000005ff05723e */ /* 0x000fca00000000ff */
[----:B------:R0:W-:Y:S01]  /*3770*/  @P1 STG.E.U16 desc[UR36][R12.64+0x10], R5 ;  /* 0x000010050c001986 */ /* 0x0001e2000c101524 */
[----:B------:R-:W-:Y:S05]  /*3780*/  @!P0 BRA `(.L_x_41) ;  /* 0x0000000000048947 */ /* 0x000fea0003800000 */
[----:B------:R0:W5:Y:S02]  /*3790*/  LDG.E.LTC128B.U16 R72, desc[UR36][R6.64+0x12] ;  /* 0x0000122406487981 */ /* 0x000164000c1e1520 */
.L_x_41:
[----:B------:R-:W-:Y:S05]  /*37a0*/  BSYNC B1 ;  /* 0x0000000000017941 */ /* 0x000fea0003800000 */
.L_x_40:
        /* <DEDUP_REMOVED lines=10> */
.L_x_43:
[----:B------:R-:W-:Y:S05]  /*3850*/  BSYNC B1 ;  /* 0x0000000000017941 */ /* 0x000fea0003800000 */
.L_x_42:
        /* <DEDUP_REMOVED lines=10> */
.L_x_45:
[----:B------:R-:W-:Y:S05]  /*3900*/  BSYNC B1 ;  /* 0x0000000000017941 */ /* 0x000fea0003800000 */
.L_x_44:
[----:B0----5:R-:W-:Y:S01]  /*3910*/  HADD2.F32 R5, -RZ, R72.H0_H0 ;  /* 0x20000048ff057230 */ /* 0x021fe20000004100 */
        /* <DEDUP_REMOVED lines=8> */
.L_x_47:
[----:B------:R-:W-:Y:S05]  /*39a0*/  BSYNC B1 ;  /* 0x0000000000017941 */ /* 0x000fea0003800000 */
.L_x_46:
        /* <DEDUP_REMOVED lines=9> */
.L_x_49:
[----:B------:R-:W-:Y:S05]  /*3a40*/  BSYNC B1 ;  /* 0x0000000000017941 */ /* 0x000fea0003800000 */
.L_x_48:
        /* <DEDUP_REMOVED lines=10> */
.L_x_51:
[----:B------:R-:W-:Y:S05]  /*3af0*/  BSYNC B1 ;  /* 0x0000000000017941 */ /* 0x000fea0003800000 */
.L_x_50:
        /* <DEDUP_REMOVED lines=10> */
.L_x_53:
[----:B------:R-:W-:Y:S05]  /*3ba0*/  BSYNC B1 ;  /* 0x0000000000017941 */ /* 0x000fea0003800000 */
.L_x_52:
        /* <DEDUP_REMOVED lines=9> */
.L_x_55:
[----:B------:R-:W-:Y:S05]  /*3c40*/  BSYNC B1 ;  /* 0x0000000000017941 */ /* 0x000fea0003800000 */
.L_x_54:
        /* <DEDUP_REMOVED lines=9> */
.L_x_57:
[----:B------:R-:W-:Y:S05]  /*3ce0*/  BSYNC B1 ;  /* 0x0000000000017941 */ /* 0x000fea0003800000 */
.L_x_56:
        /* <DEDUP_REMOVED lines=10> */
.L_x_59:
[----:B------:R-:W-:Y:S05]  /*3d90*/  BSYNC B1 ;  /* 0x0000000000017941 */ /* 0x000fea0003800000 */
.L_x_58:
        /* <DEDUP_REMOVED lines=10> */
.L_x_61:
[----:B------:R-:W-:Y:S05]  /*3e40*/  BSYNC B1 ;  /* 0x0000000000017941 */ /* 0x000fea0003800000 */
.L_x_60:
        /* <DEDUP_REMOVED lines=9> */
.L_x_63:
[----:B------:R-:W-:Y:S05]  /*3ee0*/  BSYNC B1 ;  /* 0x0000000000017941 */ /* 0x000fea0003800000 */
.L_x_62:
        /* <DEDUP_REMOVED lines=9> */
.L_x_65:
[----:B------:R-:W-:Y:S05]  /*3f80*/  BSYNC B1 ;  /* 0x0000000000017941 */ /* 0x000fea0003800000 */
.L_x_64:
        /* <DEDUP_REMOVED lines=10> */
.L_x_67:
[----:B------:R-:W-:Y:S05]  /*4030*/  BSYNC B1 ;  /* 0x0000000000017941 */ /* 0x000fea0003800000 */
.L_x_66:
        /* <DEDUP_REMOVED lines=10> */
.L_x_69:
[----:B------:R-:W-:Y:S05]  /*40e0*/  BSYNC B1 ;  /* 0x0000000000017941 */ /* 0x000fea0003800000 */
.L_x_68:
        /* <DEDUP_REMOVED lines=9> */
.L_x_71:
[----:B------:R-:W-:Y:S05]  /*4180*/  BSYNC B1 ;  /* 0x0000000000017941 */ /* 0x000fea0003800000 */
.L_x_70:
        /* <DEDUP_REMOVED lines=9> */
.L_x_73:
[----:B------:R-:W-:Y:S05]  /*4220*/  BSYNC B1 ;  /* 0x0000000000017941 */ /* 0x000fea0003800000 */
.L_x_72:
        /* <DEDUP_REMOVED lines=10> */
.L_x_75:
[----:B------:R-:W-:Y:S05]  /*42d0*/  BSYNC B1 ;  /* 0x0000000000017941 */ /* 0x000fea0003800000 */
.L_x_74:
        /* <DEDUP_REMOVED lines=10> */
.L_x_77:
[----:B------:R-:W-:Y:S05]  /*4380*/  BSYNC B1 ;  /* 0x0000000000017941 */ /* 0x000fea0003800000 */
.L_x_76:
        /* <DEDUP_REMOVED lines=9> */
.L_x_79:
[----:B------:R-:W-:Y:S05]  /*4420*/  BSYNC B1 ;  /* 0x0000000000017941 */ /* 0x000fea0003800000 */
.L_x_78:
        /* <DEDUP_REMOVED lines=9> */
.L_x_81:
[----:B------:R-:W-:Y:S05]  /*44c0*/  BSYNC B1 ;  /* 0x0000000000017941 */ /* 0x000fea0003800000 */
.L_x_80:
        /* <DEDUP_REMOVED lines=10> */
.L_x_83:
[----:B------:R-:W-:Y:S05]  /*4570*/  BSYNC B1 ;  /* 0x0000000000017941 */ /* 0x000fea0003800000 */
.L_x_82:
        /* <DEDUP_REMOVED lines=10> */
.L_x_85:
[----:B------:R-:W-:Y:S05]  /*4620*/  BSYNC B1 ;  /* 0x0000000000017941 */ /* 0x000fea0003800000 */
.L_x_84:
        /* <DEDUP_REMOVED lines=9> */
.L_x_87:
[----:B------:R-:W-:Y:S05]  /*46c0*/  BSYNC B1 ;  /* 0x0000000000017941 */ /* 0x000fea0003800000 */
.L_x_86:
        /* <DEDUP_REMOVED lines=9> */
.L_x_89:
[----:B------:R-:W-:Y:S05]  /*4760*/  BSYNC B1 ;  /* 0x0000000000017941 */ /* 0x000fea0003800000 */
.L_x_88:
        /* <DEDUP_REMOVED lines=10> */
.L_x_91:
[----:B------:R-:W-:Y:S05]  /*4810*/  BSYNC B1 ;  /* 0x0000000000017941 */ /* 0x000fea0003800000 */
.L_x_90:
        /* <DEDUP_REMOVED lines=10> */
.L_x_93:
[----:B------:R-:W-:Y:S05]  /*48c0*/  BSYNC B1 ;  /* 0x0000000000017941 */ /* 0x000fea0003800000 */
.L_x_92:
        /* <DEDUP_REMOVED lines=9> */
.L_x_95:
[----:B------:R-:W-:Y:S05]  /*4960*/  BSYNC B1 ;  /* 0x0000000000017941 */ /* 0x000fea0003800000 */
.L_x_94:
        /* <DEDUP_REMOVED lines=9> */
.L_x_97:
[----:B------:R-:W-:Y:S05]  /*4a00*/  BSYNC B1 ;  /* 0x0000000000017941 */ /* 0x000fea0003800000 */
.L_x_96:
        /* <DEDUP_REMOVED lines=10> */
.L_x_99:
[----:B------:R-:W-:Y:S05]  /*4ab0*/  BSYNC B1 ;  /* 0x0000000000017941 */ /* 0x000fea0003800000 */
.L_x_98:
        /* <DEDUP_REMOVED lines=10> */
.L_x_101:
[----:B------:R-:W-:Y:S05]  /*4b60*/  BSYNC B1 ;  /* 0x0000000000017941 */ /* 0x000fea0003800000 */
.L_x_100:
        /* <DEDUP_REMOVED lines=9> */
.L_x_103:
[----:B------:R-:W-:Y:S05]  /*4c00*/  BSYNC B1 ;  /* 0x0000000000017941 */ /* 0x000fea0003800000 */
.L_x_102:
        /* <DEDUP_REMOVED lines=9> */
.L_x_105:
[----:B------:R-:W-:Y:S05]  /*4ca0*/  BSYNC B1 ;  /* 0x0000000000017941 */ /* 0x000fea0003800000 */
.L_x_104:
        /* <DEDUP_REMOVED lines=10> */
.L_x_107:
[----:B------:R-:W-:Y:S05]  /*4d50*/  BSYNC B1 ;  /* 0x0000000000017941 */ /* 0x000fea0003800000 */
.L_x_106:
        /* <DEDUP_REMOVED lines=10> */
.L_x_109:
[----:B------:R-:W-:Y:S05]  /*4e00*/  BSYNC B1 ;  /* 0x0000000000017941 */ /* 0x000fea0003800000 */
.L_x_108:
        /* <DEDUP_REMOVED lines=9> */
.L_x_111:
[----:B------:R-:W-:Y:S05]  /*4ea0*/  BSYNC B1 ;  /* 0x0000000000017941 */ /* 0x000fea0003800000 */
.L_x_110:
        /* <DEDUP_REMOVED lines=9> */
.L_x_113:
[----:B------:R-:W-:Y:S05]  /*4f40*/  BSYNC B1 ;  /* 0x0000000000017941 */ /* 0x000fea0003800000 */
.L_x_112:
        /* <DEDUP_REMOVED lines=10> */
.L_x_115:
[----:B------:R-:W-:Y:S05]  /*4ff0*/  BSYNC B1 ;  /* 0x0000000000017941 */ /* 0x000fea0003800000 */
.L_x_114:
        /* <DEDUP_REMOVED lines=10> */
.L_x_117:
[----:B------:R-:W-:Y:S05]  /*50a0*/  BSYNC B1 ;  /* 0x0000000000017941 */ /* 0x000fea0003800000 */
.L_x_116:
        /* <DEDUP_REMOVED lines=9> */
.L_x_119:
[----:B------:R-:W-:Y:S05]  /*5140*/  BSYNC B1 ;  /* 0x0000000000017941 */ /* 0x000fea0003800000 */
.L_x_118:
        /* <DEDUP_REMOVED lines=9> */
.L_x_121:
[----:B------:R-:W-:Y:S05]  /*51e0*/  BSYNC B1 ;  /* 0x0000000000017941 */ /* 0x000fea0003800000 */
.L_x_120:
        /* <DEDUP_REMOVED lines=10> */
.L_x_123:
[----:B------:R-:W-:Y:S05]  /*5290*/  BSYNC B1 ;  /* 0x0000000000017941 */ /* 0x000fea0003800000 */
.L_x_122:
        /* <DEDUP_REMOVED lines=10> */
.L_x_125:
[----:B------:R-:W-:Y:S05]  /*5340*/  BSYNC B1 ;  /* 0x0000000000017941 */ /* 0x000fea0003800000 */
.L_x_124:
        /* <DEDUP_REMOVED lines=9> */
.L_x_127:
[----:B------:R-:W-:Y:S05]  /*53e0*/  BSYNC B1 ;  /* 0x0000000000017941 */ /* 0x000fea0003800000 */
.L_x_126:
        /* <DEDUP_REMOVED lines=9> */
.L_x_129:
[----:B------:R-:W-:Y:S05]  /*5480*/  BSYNC B1 ;  /* 0x0000000000017941 */ /* 0x000fea0003800000 */
.L_x_128:
        /* <DEDUP_REMOVED lines=10> */
.L_x_131:
[----:B------:R-:W-:Y:S05]  /*5530*/  BSYNC B1 ;  /* 0x0000000000017941 */ /* 0x000fea0003800000 */
.L_x_130:
[----:B-----5:R-:W-:Y:S01]  /*5540*/  HADD2.F32 R5, -RZ, R72.H0_H0 ;  /* 0x20000048ff057230 */ /* 0x020fe20000004100 */
[----:B------:R-:W-:Y:S01]  /*5550*/  ISETP.GT.AND P0, PT, R4, 0x69, PT ;  /* 0x000000690400780c */ /* 0x000fe20003f04270 */
[----:B------:R-:W-:Y:S01]  /*5560*/  @P2 IMAD.MOV.U32 R4, RZ, RZ, R10 ;  /* 0x000000ffff042224 */ /* 0x000fe200078e000a */
[----:B------:R-:W-:Y:S02]  /*5570*/  BSSY B1, `(.L_x_132) ;  /* 0x000000a000017945 */ /* 0x000fe40003800000 */
[----:B------:R-:W-:Y:S01]  /*5580*/  FMUL R5, R5, R80 ;  /* 0x0000005005057220 */ /* 0x000fe20000400000 */
[----:B------:R-:W-:-:S03]  /*5590*/  ISETP.GT.AND P3, PT, R3, RZ, P0 ;  /* 0x000000ff0300720c */ /* 0x000fc60000764270 */
[----:B------:R-:W-:-:S05]  /*55a0*/  FFMA R5, R28, R23, R5 ;  /* 0x000000171c057223 */ /* 0x000fca0000000005 */
[----:B------:R-:W-:-:S04]  /*55b0*/  F2FP.F16.F32.PACK_AB R5, RZ, R5 ;  /* 0x00000005ff05723e */ /* 0x000fc800000000ff */
[----:B0-----:R-:W-:Y:S01]  /*55c0*/  PRMT R14, R5, 0x7610, R14 ;  /* 0x00007610050e7816 */ /* 0x001fe2000000000e */
[----:B------:R-:W-:-:S05]  /*55d0*/  @P2 IMAD.MOV.U32 R5, RZ, RZ, R11 ;  /* 0x000000ffff052224 */ /* 0x000fca00078e000b */
[----:B------:R0:W-:Y:S01]  /*55e0*/  @P2 STG.E.U16 desc[UR36][R4.64+0xd0], R14 ;  /* 0x0000d00e04002986 */ /* 0x0001e2000c101524 */
[----:B------:R-:W-:Y:S05]  /*55f0*/  @!P3 BRA `(.L_x_133) ;  /* 0x000000000004b947 */ /* 0x000fea0003800000 */
[----:B------:R0:W5:Y:S02]  /*5600*/  LDG.E.LTC128B.U16 R72, desc[UR36][R8.64+0xd2] ;  /* 0x0000d22408487981 */ /* 0x000164000c1e1520 */
.L_x_133:
[----:B------:R-:W-:Y:S05]  /*5610*/  BSYNC B1 ;  /* 0x0000000000017941 */ /* 0x000fea0003800000 */
.L_x_132:
        /* <DEDUP_REMOVED lines=9> */
.L_x_135:
[----:B------:R-:W-:Y:S05]  /*56b0*/  BSYNC B1 ;  /* 0x0000000000017941 */ /* 0x000fea0003800000 */
.L_x_134:
[----:B-----5:R-:W-:Y:S01]  /*56c0*/  HADD2.F32 R5, -RZ, R72.H0_H0 ;  /* 0x20000048ff057230 */ /* 0x020fe20000004100 */
[----:B------:R-:W-:Y:S01]  /*56d0*/  ISETP.GT.AND P0, PT, R3, 0x8, P0 ;  /* 0x000000080300780c */ /* 0x000fe20000704270 */
[----:B0-----:R-:W-:Y:S01]  /*56e0*/  @P1 IMAD.MOV.U32 R4, RZ, RZ, R12 ;  /* 0x000000ffff041224 */ /* 0x001fe200078e000c */
[----:B------:R-:W-:Y:S02]  /*56f0*/  BSSY B1, `(.L_x_136) ;  /* 0x0000009000017945 */ /* 0x000fe40003800000 */
[----:B------:R-:W-:-:S04]  /*5700*/  FMUL R5, R5, R80 ;  /* 0x0000005005057220 */ /* 0x000fc80000400000 */
[----:B------:R-:W-:-:S05]  /*5710*/  FFMA R5, R30, R23, R5 ;  /* 0x000000171e057223 */ /* 0x000fca0000000005 */
[----:B------:R-:W-:-:S04]  /*5720*/  F2FP.F16.F32.PACK_AB R5, RZ, R5 ;  /* 0x00000005ff05723e */ /* 0x000fc800000000ff */
[----:B-1-3--:R-:W-:Y:S01]  /*5730*/  PRMT R8, R5, 0x7610, R8 ;  /* 0x0000761005087816 */ /* 0x00afe20000000008 */
[----:B------:R-:W-:-:S05]  /*5740*/  @P1 IMAD.MOV.U32 R5, RZ, RZ, R13 ;  /* 0x000000ffff051224 */ /* 0x000fca00078e000d */
[----:B------:R0:W-:Y:S01]  /*5750*/  @P1 STG.E.U16 desc[UR36][R4.64+0xd0], R8 ;  /* 0x0000d00804001986 */ /* 0x0001e2000c101524 */
[----:B------:R-:W-:Y:S05]  /*5760*/  @!P0 BRA `(.L_x_137) ;  /* 0x0000000000048947 */ /* 0x000fea0003800000 */
[----:B------:R1:W5:Y:S02]  /*5770*/  LDG.E.LTC128B.U16 R72, desc[UR36][R6.64+0xd2] ;  /* 0x0000d22406487981 */ /* 0x000364000c1e1520 */
.L_x_137:
[----:B------:R-:W-:Y:S05]  /*5780*/  BSYNC B1 ;  /* 0x0000000000017941 */ /* 0x000fea0003800000 */
.L_x_136:
[----:B------:R-:W-:Y:S05]  /*5790*/  @!P0 BRA `(.L_x_138) ;  /* 0x0000001000588947 */ /* 0x000fea0003800000 */
[----:B-----5:R-:W-:-:S05]  /*57a0*/  HADD2.F32 R3, -RZ, R72.H0_H0 ;  /* 0x20000048ff037230 */ /* 0x020fca0000004100 */
[----:B0-----:R-:W-:-:S04]  /*57b0*/  FMUL R4, R3, R80 ;  /* 0x0000005003047220 */ /* 0x001fc80000400000 */
[----:B------:R-:W-:-:S05]  /*57c0*/  FFMA R4, R31, R23, R4 ;  /* 0x000000171f047223 */ /* 0x000fca0000000004 */
[----:B------:R-:W-:-:S05]  /*57d0*/  F2FP.F16.F32.PACK_AB R4, RZ, R4 ;  /* 0x00000004ff04723e */ /* 0x000fca00000000ff */
[----:B------:R3:W-:Y:S01]  /*57e0*/  STG.E.U16 desc[UR36][R12.64+0xd2], R4 ;  /* 0x0000d2040c007986 */ /* 0x0007e2000c101524 */
[----:B------:R-:W-:Y:S05]  /*57f0*/  BRA `(.L_x_138) ;  /* 0x0000001000407947 */ /* 0x000fea0003800000 */
.L_x_29:
[----:B------:R-:W-:Y:S01]  /*5800*/  ULDC.64 UR4, c[0x0][0x5c0] ;  /* 0x0001700000047ab9 */ /* 0x000fe20000000a00 */
[----:B------:R-:W-:Y:S01]  /*5810*/  ISETP.GT.AND P3, PT, R4, 0x1, PT ;  /* 0x000000010400780c */ /* 0x000fe20003f64270 */
[-C--:B------:R-:W-:Y:S01]  /*5820*/  FMUL R72, R72, R23.reuse ;  /* 0x0000001748487220 */ /* 0x080fe20000400000 */
[----:B------:R-:W-:Y:S01]  /*5830*/  LEA R8, P0, R86, UR4, 0x1 ;  /* 0x0000000456087c11 */ /* 0x000fe2000f8008ff */
[-C--:B------:R-:W-:Y:S01]  /*5840*/  FMUL R73, R73, R23.reuse ;  /* 0x0000001749497220 */ /* 0x080fe20000400000 */
[----:B------:R-:W-:Y:S01]  /*5850*/  SHF.L.U64.HI R7, R6, 0x4, R7 ;  /* 0x0000000406077819 */ /* 0x000fe20000010207 */
[-C--:B------:R-:W-:Y:S01]  /*5860*/  FMUL R74, R74, R23.reuse ;  /* 0x000000174a4a7220 */ /* 0x080fe20000400000 */
[----:B------:R-:W-:Y:S01]  /*5870*/  LEA.HI.X R9, R86, UR5, R99, 0x1, P0 ;  /* 0x0000000556097c11 */ /* 0x000fe200080f0c63 */
[-C--:B------:R-:W-:Y:S01]  /*5880*/  FMUL R75, R75, R23.reuse ;  /* 0x000000174b4b7220 */ /* 0x080fe20000400000 */
[----:B------:R-:W-:Y:S01]  /*5890*/  ISETP.GT.AND P0, PT, R3, RZ, P3 ;  /* 0x000000ff0300720c */ /* 0x000fe20001f04270 */
[-C--:B------:R-:W-:Y:S01]  /*58a0*/  FMUL R76, R76, R23.reuse ;  /* 0x000000174c4c7220 */ /* 0x080fe20000400000 */
[----:B------:R-:W-:Y:S01]  /*58b0*/  F2FP.F16.F32.PACK_AB R72, RZ, R72 ;  /* 0x00000048ff48723e */ /* 0x000fe200000000ff */
[----:B------:R-:W-:Y:S01]  /*58c0*/  FMUL R77, R77, R23 ;  /* 0x000000174d4d7220 */ /* 0x000fe20000400000 */
[----:B------:R-:W-:Y:S01]  /*58d0*/  F2FP.F16.F32.PACK_AB R73, RZ, R73 ;  /* 0x00000049ff49723e */ /* 0x000fe200000000ff */
[-C--:B------:R-:W-:Y:S01]  /*58e0*/  FMUL R78, R78, R23.reuse ;  /* 0x000000174e4e7220 */ /* 0x080fe20000400000 */
[----:B------:R-:W-:Y:S01]  /*58f0*/  ISETP.GT.AND P1, PT, R3, 0x8, P1 ;  /* 0x000000080300780c */ /* 0x000fe20000f24270 */
[----:B------:R-:W-:Y:S01]  /*5900*/  @P2 STG.E.U16 desc[UR36][R8.64], R72 ;  /* 0x0000004808002986 */ /* 0x000fe2000c101524 */
[----:B------:R-:W-:Y:S01]  /*5910*/  LEA R6, P4, R6, R8, 0x4 ;  /* 0x0000000806067211 */ /* 0x000fe200078820ff */
[-C--:B------:R-:W-:Y:S01]  /*5920*/  FMUL R79, R79, R23.reuse ;  /* 0x000000174f4f7220 */ /* 0x080fe20000400000 */
[----:B------:R-:W-:Y:S01]  /*5930*/  ISETP.GT.AND P2, PT, R4, 0x8, PT ;  /* 0x000000080400780c */ /* 0x000fe20003f44270 */
[-C--:B------:R-:W-:Y:S01]  /*5940*/  FMUL R64, R64, R23.reuse ;  /* 0x0000001740407220 */ /* 0x080fe20000400000 */
[----:B------:R-:W-:Y:S01]  /*5950*/  ISETP.GT.AND P3, PT, R3, 0x8, P3 ;  /* 0x000000080300780c */ /* 0x000fe20001f64270 */
[----:B------:R-:W-:Y:S01]  /*5960*/  @P0 STG.E.U16 desc[UR36][R8.64+0x2], R73 ;  /* 0x0000024908000986 */ /* 0x000fe2000c101524 */
[----:B------:R-:W-:Y:S01]  /*5970*/  ISETP.GT.AND P0, PT, R4, 0x9, PT ;  /* 0x000000090400780c */ /* 0x000fe20003f04270 */
[----:B------:R-:W-:Y:S01]  /*5980*/  IMAD.X R7, R7, 0x1, R9, P4 ;  /* 0x0000000107077824 */ /* 0x000fe200020e0609 */
[----:B------:R-:W-:Y:S01]  /*5990*/  ISETP.GT.AND P5, PT, R3, RZ, P2 ;  /* 0x000000ff0300720c */ /* 0x000fe200017a4270 */
[-C--:B------:R-:W-:Y:S01]  /*59a0*/  FMUL R65, R65, R23.reuse ;  /* 0x0000001741417220 */ /* 0x080fe20000400000 */
[----:B------:R-:W-:Y:S01]  /*59b0*/  ISETP.GT.AND P4, PT, R3, RZ, P0 ;  /* 0x000000ff0300720c */ /* 0x000fe20000784270 */
[-C--:B------:R-:W-:Y:S01]  /*59c0*/  FMUL R66, R66, R23.reuse ;  /* 0x0000001742427220 */ /* 0x080fe20000400000 */
[----:B------:R-:W-:Y:S01]  /*59d0*/  F2FP.F16.F32.PACK_AB R74, RZ, R74 ;  /* 0x0000004aff4a723e */ /* 0x000fe200000000ff */
[----:B------:R-:W-:Y:S01]  /*59e0*/  FMUL R67, R67, R23 ;  /* 0x0000001743437220 */ /* 0x000fe20000400000 */
[----:B------:R-:W-:Y:S01]  /*59f0*/  F2FP.F16.F32.PACK_AB R75, RZ, R75 ;  /* 0x0000004bff4b723e */ /* 0x000fe200000000ff */
[----:B------:R-:W-:Y:S01]  /*5a00*/  FMUL R68, R68, R23 ;  /* 0x0000001744447220 */ /* 0x000fe20000400000 */
[----:B------:R-:W-:Y:S01]  /*5a10*/  F2FP.F16.F32.PACK_AB R76, RZ, R76 ;  /* 0x0000004cff4c723e */ /* 0x000fe200000000ff */
[----:B------:R-:W-:Y:S01]  /*5a20*/  @P1 STG.E.U16 desc[UR36][R6.64], R74 ;  /* 0x0000004a06001986 */ /* 0x000fe2000c101524 */
[----:B------:R-:W-:Y:S01]  /*5a30*/  F2FP.F16.F32.PACK_AB R77, RZ, R77 ;  /* 0x0000004dff4d723e */ /* 0x000fe200000000ff */
[-C--:B------:R-:W-:Y:S01]  /*5a40*/  FMUL R69, R69, R23.reuse ;  /* 0x0000001745457220 */ /* 0x080fe20000400000 */
[C---:B------:R-:W-:Y:S01]  /*5a50*/  ISETP.GT.AND P2, PT, R3.reuse, 0x8, P2 ;  /* 0x000000080300780c */ /* 0x040fe20001744270 */
[----:B------:R-:W-:Y:S01]  /*5a60*/  @P3 STG.E.U16 desc[UR36][R6.64+0x2], R75 ;  /* 0x0000024b06003986 */ /* 0x000fe2000c101524 */
[----:B------:R-:W-:Y:S01]  /*5a70*/  ISETP.GT.AND P1, PT, R4, 0x10, PT ;  /* 0x000000100400780c */ /* 0x000fe20003f24270 */
[-C--:B------:R-:W-:Y:S01]  /*5a80*/  FMUL R70, R70, R23.reuse ;  /* 0x0000001746467220 */ /* 0x080fe20000400000 */
[----:B------:R-:W-:Y:S01]  /*5a90*/  ISETP.GT.AND P3, PT, R3, 0x8, P0 ;  /* 0x000000080300780c */ /* 0x000fe20000764270 */
[----:B------:R-:W-:Y:S01]  /*5aa0*/  @P5 STG.E.U16 desc[UR36][R8.64+0x10], R76 ;  /* 0x0000104c08005986 */ /* 0x000fe2000c101524 */
[----:B------:R-:W-:Y:S01]  /*5ab0*/  ISETP.GT.AND P0, PT, R4, 0x11, PT ;  /* 0x000000110400780c */ /* 0x000fe20003f04270 */
[-C--:B------:R-:W-:Y:S01]  /*5ac0*/  FMUL R71, R71, R23.reuse ;  /* 0x0000001747477220 */ /* 0x080fe20000400000 */
[C---:B------:R-:W-:Y:S01]  /*5ad0*/  ISETP.GT.AND P5, PT, R3.reuse, RZ, P1 ;  /* 0x000000ff0300720c */ /* 0x040fe20000fa4270 */
[----:B------:R-:W-:Y:S01]  /*5ae0*/  @P4 STG.E.U16 desc[UR36][R8.64+0x12], R77 ;  /* 0x0000124d08004986 */ /* 0x000fe2000c101524 */
        /* <DEDUP_REMOVED lines=129> */
[----:B------:R-:W-:Y:S01]  /*6300*/  FMUL R31, R31, R23 ;  /* 0x000000171f1f7220 */ /* 0x000fe20000400000 */
[----:B------:R-:W-:Y:S01]  /*6310*/  ISETP.GT.AND P1, PT, R3, 0x8, P2 ;  /* 0x000000080300780c */ /* 0x000fe20001724270 */
[----:B------:R-:W-:Y:S01]  /*6320*/  @P3 STG.E.U16 desc[UR36][R6.64+0x72], R55 ;  /* 0x0000723706003986 */ /* 0x000fe2000c101524 */
[----:B------:R-:W-:-:S02]  /*6330*/  ISETP.GT.AND P2, PT, R4, 0x48, PT ;  /* 0x000000480400780c */ /* 0x000fc40003f44270 */
[C---:B------:R-:W-:Y:S01]  /*6340*/  ISETP.GT.AND P3, PT, R3.reuse, 0x8, P0 ;  /* 0x000000080300780c */ /* 0x040fe20000764270 */
[----:B------:R-:W-:Y:S01]  /*6350*/  @P5 STG.E.U16 desc[UR36][R8.64+0x80], R40 ;  /* 0x0000802808005986 */ /* 0x000fe2000c101524 */
[----:B------:R-:W-:Y:S02]  /*6360*/  ISETP.GT.AND P0, PT, R4, 0x49, PT ;  /* 0x000000490400780c */ /* 0x000fe40003f04270 */
[C---:B------:R-:W-:Y:S01]  /*6370*/  ISETP.GT.AND P5, PT, R3.reuse, RZ, P2 ;  /* 0x000000ff0300720c */ /* 0x040fe200017a4270 */
[----:B------:R-:W-:Y:S01]  /*6380*/  @P4 STG.E.U16 desc[UR36][R8.64+0x82], R41 ;  /* 0x0000822908004986 */ /* 0x000fe2000c101524 */
[----:B------:R-:W-:Y:S02]  /*6390*/  ISETP.GT.AND P4, PT, R3, RZ, P0 ;  /* 0x000000ff0300720c */ /* 0x000fe40000784270 */
[----:B------:R-:W-:Y:S02]  /*63a0*/  F2FP.F16.F32.PACK_AB R42, RZ, R42 ;  /* 0x0000002aff2a723e */ /* 0x000fe400000000ff */
[----:B------:R-:W-:-:S02]  /*63b0*/  F2FP.F16.F32.PACK_AB R43, RZ, R43 ;  /* 0x0000002bff2b723e */ /* 0x000fc400000000ff */
[----:B------:R-:W-:Y:S01]  /*63c0*/  F2FP.F16.F32.PACK_AB R44, RZ, R44 ;  /* 0x0000002cff2c723e */ /* 0x000fe200000000ff */
[----:B------:R-:W-:Y:S01]  /*63d0*/  @P1 STG.E.U16 desc[UR36][R6.64+0x80], R42 ;  /* 0x0000802a06001986 */ /* 0x000fe2000c101524 */
[----:B------:R-:W-:Y:S02]  /*63e0*/  F2FP.F16.F32.PACK_AB R45, RZ, R45 ;  /* 0x0000002dff2d723e */ /* 0x000fe400000000ff */
[C---:B------:R-:W-:Y:S01]  /*63f0*/  ISETP.GT.AND P1, PT, R4.reuse, 0x51, PT ;  /* 0x000000510400780c */ /* 0x040fe20003f24270 */
[----:B------:R-:W-:Y:S01]  /*6400*/  @P3 STG.E.U16 desc[UR36][R6.64+0x82], R43 ;  /* 0x0000822b06003986 */ /* 0x000fe2000c101524 */
[----:B------:R-:W-:Y:S02]  /*6410*/  ISETP.GT.AND P3, PT, R4, 0x50, PT ;  /* 0x000000500400780c */ /* 0x000fe40003f64270 */
[C---:B------:R-:W-:Y:S01]  /*6420*/  ISETP.GT.AND P2, PT, R3.reuse, 0x8, P2 ;  /* 0x000000080300780c */ /* 0x040fe20001744270 */
[----:B------:R-:W-:Y:S01]  /*6430*/  @P5 STG.E.U16 desc[UR36][R8.64+0x90], R44 ;  /* 0x0000902c08005986 */ /* 0x000fe2000c101524 */
[----:B------:R-:W-:-:S02]  /*6440*/  ISETP.GT.AND P0, PT, R3, 0x8, P0 ;  /* 0x000000080300780c */ /* 0x000fc40000704270 */
[C---:B------:R-:W-:Y:S01]  /*6450*/  ISETP.GT.AND P5, PT, R3.reuse, RZ, P3 ;  /* 0x000000ff0300720c */ /* 0x040fe20001fa4270 */
[----:B------:R-:W-:Y:S01]  /*6460*/  @P4 STG.E.U16 desc[UR36][R8.64+0x92], R45 ;  /* 0x0000922d08004986 */ /* 0x000fe2000c101524 */
[----:B------:R-:W-:Y:S02]  /*6470*/  ISETP.GT.AND P4, PT, R3, RZ, P1 ;  /* 0x000000ff0300720c */ /* 0x000fe40000f84270 */
[----:B------:R-:W-:Y:S02]  /*6480*/  F2FP.F16.F32.PACK_AB R46, RZ, R46 ;  /* 0x0000002eff2e723e */ /* 0x000fe400000000ff */
[----:B------:R-:W-:Y:S02]  /*6490*/  F2FP.F16.F32.PACK_AB R47, RZ, R47 ;  /* 0x0000002fff2f723e */ /* 0x000fe400000000ff */
[----:B------:R-:W-:Y:S01]  /*64a0*/  F2FP.F16.F32.PACK_AB R32, RZ, R32 ;  /* 0x00000020ff20723e */ /* 0x000fe200000000ff */
[----:B------:R-:W-:Y:S01]  /*64b0*/  @P2 STG.E.U16 desc[UR36][R6.64+0x90], R46 ;  /* 0x0000902e06002986 */ /* 0x000fe2000c101524 */
[----:B------:R-:W-:-:S02]  /*64c0*/  F2FP.F16.F32.PACK_AB R33, RZ, R33 ;  /* 0x00000021ff21723e */ /* 0x000fc400000000ff */
[----:B------:R-:W-:Y:S01]  /*64d0*/  F2FP.F16.F32.PACK_AB R34, RZ, R34 ;  /* 0x00000022ff22723e */ /* 0x000fe200000000ff */
[----:B------:R-:W-:Y:S01]  /*64e0*/  @P0 STG.E.U16 desc[UR36][R6.64+0x92], R47 ;  /* 0x0000922f06000986 */ /* 0x000fe2000c101524 */
[C---:B------:R-:W-:Y:S02]  /*64f0*/  ISETP.GT.AND P0, PT, R3.reuse, 0x8, P3 ;  /* 0x000000080300780c */ /* 0x040fe40001f04270 */
[----:B------:R-:W-:Y:S01]  /*6500*/  F2FP.F16.F32.PACK_AB R35, RZ, R35 ;  /* 0x00000023ff23723e */ /* 0x000fe200000000ff */
[----:B------:R-:W-:Y:S01]  /*6510*/  @P5 STG.E.U16 desc[UR36][R8.64+0xa0], R32 ;  /* 0x0000a02008005986 */ /* 0x000fe2000c101524 */
[----:B------:R-:W-:Y:S02]  /*6520*/  ISETP.GT.AND P5, PT, R3, 0x8, P1 ;  /* 0x000000080300780c */ /* 0x000fe40000fa4270 */
[C---:B------:R-:W-:Y:S01]  /*6530*/  ISETP.GT.AND P1, PT, R4.reuse, 0x59, PT ;  /* 0x000000590400780c */ /* 0x040fe20003f24270 */
[----:B------:R-:W-:Y:S01]  /*6540*/  @P4 STG.E.U16 desc[UR36][R8.64+0xa2], R33 ;  /* 0x0000a22108004986 */ /* 0x000fe2000c101524 */
[----:B------:R-:W-:-:S02]  /*6550*/  ISETP.GT.AND P4, PT, R4, 0x58, PT ;  /* 0x000000580400780c */ /* 0x000fc40003f84270 */
[C---:B------:R-:W-:Y:S02]  /*6560*/  ISETP.GT.AND P3, PT, R3.reuse, RZ, P1 ;  /* 0x000000ff0300720c */ /* 0x040fe40000f64270 */
[C---:B------:R-:W-:Y:S01]  /*6570*/  ISETP.GT.AND P2, PT, R3.reuse, RZ, P4 ;  /* 0x000000ff0300720c */ /* 0x040fe20002744270 */
[----:B------:R-:W-:Y:S01]  /*6580*/  @P0 STG.E.U16 desc[UR36][R6.64+0xa0], R34 ;  /* 0x0000a02206000986 */ /* 0x000fe2000c101524 */
[C---:B------:R-:W-:Y:S02]  /*6590*/  ISETP.GT.AND P4, PT, R3.reuse, 0x8, P4 ;  /* 0x000000080300780c */ /* 0x040fe40002784270 */
[----:B------:R-:W-:Y:S01]  /*65a0*/  F2FP.F16.F32.PACK_AB R36, RZ, R36 ;  /* 0x00000024ff24723e */ /* 0x000fe200000000ff */
[----:B------:R-:W-:Y:S01]  /*65b0*/  @P5 STG.E.U16 desc[UR36][R6.64+0xa2], R35 ;  /* 0x0000a22306005986 */ /* 0x000fe2000c101524 */
[----:B------:R-:W-:Y:S02]  /*65c0*/  F2FP.F16.F32.PACK_AB R37, RZ, R37 ;  /* 0x00000025ff25723e */ /* 0x000fe400000000ff */
[----:B------:R-:W-:-:S02]  /*65d0*/  ISETP.GT.AND P5, PT, R3, 0x8, P1 ;  /* 0x000000080300780c */ /* 0x000fc40000fa4270 */
[C---:B------:R-:W-:Y:S02]  /*65e0*/  ISETP.GT.AND P1, PT, R4.reuse, 0x68, PT ;  /* 0x000000680400780c */ /* 0x040fe40003f24270 */
[C---:B------:R-:W-:Y:S01]  /*65f0*/  ISETP.GT.AND P0, PT, R4.reuse, 0x69, PT ;  /* 0x000000690400780c */ /* 0x040fe20003f04270 */
[----:B------:R-:W-:Y:S01]  /*6600*/  @P2 STG.E.U16 desc[UR36][R8.64+0xb0], R36 ;  /* 0x0000b02408002986 */ /* 0x000fe2000c101524 */
[C---:B------:R-:W-:Y:S01]  /*6610*/  ISETP.GT.AND P2, PT, R4.reuse, 0x61, PT ;  /* 0x000000610400780c */ /* 0x040fe20003f44270 */
[----:B------:R-:W-:Y:S01]  /*6620*/  @P4 IMAD.MOV.U32 R5, RZ, RZ, R7 ;  /* 0x000000ffff054224 */ /* 0x000fe200078e0007 */
[----:B------:R-:W-:Y:S01]  /*6630*/  F2FP.F16.F32.PACK_AB R38, RZ, R38 ;  /* 0x00000026ff26723e */ /* 0x000fe200000000ff */
[----:B------:R-:W-:Y:S01]  /*6640*/  @P3 STG.E.U16 desc[UR36][R8.64+0xb2], R37 ;  /* 0x0000b22508003986 */ /* 0x000fe2000c101524 */
[----:B------:R-:W-:Y:S01]  /*6650*/  ISETP.GT.AND P3, PT, R4, 0x60, PT ;  /* 0x000000600400780c */ /* 0x000fe20003f64270 */
[----:B------:R-:W-:Y:S01]  /*6660*/  @P4 IMAD.MOV.U32 R4, RZ, RZ, R6 ;  /* 0x000000ffff044224 */ /* 0x000fe200078e0006 */
[----:B------:R-:W-:-:S02]  /*6670*/  F2FP.F16.F32.PACK_AB R39, RZ, R39 ;  /* 0x00000027ff27723e */ /* 0x000fc400000000ff */
[----:B------:R-:W-:Y:S02]  /*6680*/  F2FP.F16.F32.PACK_AB R24, RZ, R24 ;  /* 0x00000018ff18723e */ /* 0x000fe400000000ff */
[----:B------:R0:W-:Y:S01]  /*6690*/  @P4 STG.E.U16 desc[UR36][R4.64+0xb0], R38 ;  /* 0x0000b02604004986 */ /* 0x0001e2000c101524 */
[C---:B------:R-:W-:Y:S02]  /*66a0*/  ISETP.GT.AND P4, PT, R3.reuse, RZ, P2 ;  /* 0x000000ff0300720c */ /* 0x040fe40001784270 */
[----:B------:R-:W-:Y:S02]  /*66b0*/  F2FP.F16.F32.PACK_AB R25, RZ, R25 ;  /* 0x00000019ff19723e */ /* 0x000fe400000000ff */
[----:B------:R-:W-:Y:S02]  /*66c0*/  ISETP.GT.AND P2, PT, R3, 0x8, P2 ;  /* 0x000000080300780c */ /* 0x000fe40001744270 */
[----:B------:R-:W-:Y:S02]  /*66d0*/  F2FP.F16.F32.PACK_AB R26, RZ, R26 ;  /* 0x0000001aff1a723e */ /* 0x000fe400000000ff */
[----:B------:R-:W-:-:S02]  /*66e0*/  F2FP.F16.F32.PACK_AB R27, RZ, R27 ;  /* 0x0000001bff1b723e */ /* 0x000fc400000000ff */
[----:B------:R-:W-:Y:S01]  /*66f0*/  F2FP.F16.F32.PACK_AB R28, RZ, R28 ;  /* 0x0000001cff1c723e */ /* 0x000fe200000000ff */
[----:B0-----:R-:W-:Y:S01]  /*6700*/  @P5 IMAD.MOV.U32 R4, RZ, RZ, R6 ;  /* 0x000000ffff045224 */ /* 0x001fe200078e0006 */
[----:B------:R-:W-:Y:S01]  /*6710*/  F2FP.F16.F32.PACK_AB R29, RZ, R29 ;  /* 0x0000001dff1d723e */ /* 0x000fe200000000ff */
[----:B------:R-:W-:Y:S01]  /*6720*/  @P5 IMAD.MOV.U32 R5, RZ, RZ, R7 ;  /* 0x000000ffff055224 */ /* 0x000fe200078e0007 */
[----:B------:R-:W-:Y:S02]  /*6730*/  F2FP.F16.F32.PACK_AB R30, RZ, R30 ;  /* 0x0000001eff1e723e */ /* 0x000fe400000000ff */
[----:B------:R-:W-:Y:S02]  /*6740*/  F2FP.F16.F32.PACK_AB R31, RZ, R31 ;  /* 0x0000001fff1f723e */ /* 0x000fe400000000ff */
[----:B------:R0:W-:Y:S01]  /*6750*/  @P5 STG.E.U16 desc[UR36][R4.64+0xb2], R39 ;  /* 0x0000b22704005986 */ /* 0x0001e2000c101524 */
[C---:B------:R-:W-:Y:S02]  /*6760*/  ISETP.GT.AND P5, PT, R3.reuse, RZ, P3 ;  /* 0x000000ff0300720c */ /* 0x040fe40001fa4270 */
[----:B------:R-:W-:-:S11]  /*6770*/  ISETP.GT.AND P3, PT, R3, 0x8, P3 ;  /* 0x000000080300780c */ /* 0x000fd60001f64270 */
[----:B0-----:R-:W-:Y:S02]  /*6780*/  @P5 IMAD.MOV.U32 R4, RZ, RZ, R8 ;  /* 0x000000ffff045224 */ /* 0x001fe400078e0008 */
[----:B------:R-:W-:-:S05]  /*6790*/  @P5 IMAD.MOV.U32 R5, RZ, RZ, R9 ;  /* 0x000000ffff055224 */ /* 0x000fca00078e0009 */
[----:B------:R0:W-:Y:S01]  /*67a0*/  @P5 STG.E.U16 desc[UR36][R4.64+0xc0], R24 ;  /* 0x0000c01804005986 */ /* 0x0001e2000c101524 */
[C---:B------:R-:W-:Y:S02]  /*67b0*/  ISETP.GT.AND P5, PT, R3.reuse, RZ, P0 ;  /* 0x000000ff0300720c */ /* 0x040fe400007a4270 */
[----:B------:R-:W-:Y:S01]  /*67c0*/  ISETP.GT.AND P0, PT, R3, 0x8, P0 ;  /* 0x000000080300780c */ /* 0x000fe20000704270 */
[----:B0-----:R-:W-:Y:S02]  /*67d0*/  @P4 IMAD.MOV.U32 R4, RZ, RZ, R8 ;  /* 0x000000ffff044224 */ /* 0x001fe400078e0008 */
[----:B------:R-:W-:-:S05]  /*67e0*/  @P4 IMAD.MOV.U32 R5, RZ, RZ, R9 ;  /* 0x000000ffff054224 */ /* 0x000fca00078e0009 */
[----:B------:R0:W-:Y:S01]  /*67f0*/  @P4 STG.E.U16 desc[UR36][R4.64+0xc2], R25 ;  /* 0x0000c21904004986 */ /* 0x0001e2000c101524 */
[C---:B------:R-:W-:Y:S02]  /*6800*/  ISETP.GT.AND P4, PT, R3.reuse, RZ, P1 ;  /* 0x000000ff0300720c */ /* 0x040fe40000f84270 */
[----:B------:R-:W-:Y:S01]  /*6810*/  ISETP.GT.AND P1, PT, R3, 0x8, P1 ;  /* 0x000000080300780c */ /* 0x000fe20000f24270 */
[----:B0-----:R-:W-:Y:S02]  /*6820*/  @P3 IMAD.MOV.U32 R4, RZ, RZ, R6 ;  /* 0x000000ffff043224 */ /* 0x001fe400078e0006 */
[----:B------:R-:W-:-:S05]  /*6830*/  @P3 IMAD.MOV.U32 R5, RZ, RZ, R7 ;  /* 0x000000ffff053224 */ /* 0x000fca00078e0007 */
[----:B------:R0:W-:Y:S02]  /*6840*/  @P3 STG.E.U16 desc[UR36][R4.64+0xc0], R26 ;  /* 0x0000c01a04003986 */ /* 0x0001e4000c101524 */
[----:B0-----:R-:W-:Y:S02]  /*6850*/  @P2 IMAD.MOV.U32 R4, RZ, RZ, R6 ;  /* 0x000000ffff042224 */ /* 0x001fe400078e0006 */
[----:B------:R-:W-:-:S05]  /*6860*/  @P2 IMAD.MOV.U32 R5, RZ, RZ, R7 ;  /* 0x000000ffff052224 */ /* 0x000fca00078e0007 */
[----:B------:R0:W-:Y:S02]  /*6870*/  @P2 STG.E.U16 desc[UR36][R4.64+0xc2], R27 ;  /* 0x0000c21b04002986 */ /* 0x0001e4000c101524 */
[----:B0-----:R-:W-:Y:S02]  /*6880*/  @P4 IMAD.MOV.U32 R4, RZ, RZ, R8 ;  /* 0x000000ffff044224 */ /* 0x001fe400078e0008 */
[----:B------:R-:W-:-:S05]  /*6890*/  @P4 IMAD.MOV.U32 R5, RZ, RZ, R9 ;  /* 0x000000ffff054224 */ /* 0x000fca00078e0009 */
[----:B------:R0:W-:Y:S04]  /*68a0*/  @P4 STG.E.U16 desc[UR36][R4.64+0xd0], R28 ;  /* 0x0000d01c04004986 */ /* 0x0001e8000c101524 */
[----:B------:R1:W-:Y:S01]  /*68b0*/  @P5 STG.E.U16 desc[UR36][R8.64+0xd2], R29 ;  /* 0x0000d21d08005986 */ /* 0x0003e2000c101524 */
[----:B0-----:R-:W-:Y:S02]  /*68c0*/  @P1 IMAD.MOV.U32 R4, RZ, RZ, R6 ;  /* 0x000000ffff041224 */ /* 0x001fe400078e0006 */
[----:B------:R-:W-:-:S05]  /*68d0*/  @P1 IMAD.MOV.U32 R5, RZ, RZ, R7 ;  /* 0x000000ffff051224 */ /* 0x000fca00078e0007 */
[----:B------:R1:W-:Y:S04]  /*68e0*/  @P1 STG.E.U16 desc[UR36][R4.64+0xd0], R30 ;  /* 0x0000d01e04001986 */ /* 0x0003e8000c101524 */
[----:B------:R1:W-:Y:S02]  /*68f0*/  @P0 STG.E.U16 desc[UR36][R6.64+0xd2], R31 ;  /* 0x0000d21f06000986 */ /* 0x0003e4000c101524 */
.L_x_138:
[----:B------:R-:W-:Y:S05]  /*6900*/  BSYNC B0 ;  /* 0x0000000000007941 */ /* 0x000fea0003800000 */
.L_x_28:
[----:B------:R-:W-:Y:S01]  /*6910*/  ULDC UR4, c[0x0][0xc] ;  /* 0x0000030000047ab9 */ /* 0x000fe20000000800 */
[----:B------:R-:W-:Y:S01]  /*6920*/  ULDC UR5, c[0x0][0x10] ;  /* 0x0000040000057ab9 */ /* 0x000fe20000000800 */
[----:B------:R-:W0:Y:S01]  /*6930*/  LDC R3, c[0x0][0x14] ;  /* 0x00000500ff037b82 */ /* 0x000e220000000800 */
[----:B------:R-:W-:Y:S01]  /*6940*/  UIMAD.WIDE.U32 UR4, UR4, UR5, URZ ;  /* 0x00000005040472a5 */ /* 0x000fe2000f8e003f */
[----:B------:R-:W-:Y:S02]  /*6950*/  IMAD.MOV.U32 R83, RZ, RZ, -0x1 ;  /* 0xffffffffff537424 */ /* 0x000fe400078e00ff */
[----:B------:R-:W-:-:S03]  /*6960*/  IMAD.MOV.U32 R81, RZ, RZ, -0x1 ;  /* 0xffffffffff517424 */ /* 0x000fc600078e00ff */
[----:B0-----:R-:W-:-:S04]  /*6970*/  IMAD.WIDE.U32 R16, R3, UR4, R16 ;  /* 0x0000000403107c25 */ /* 0x001fc8000f8e0010 */
[----:B------:R-:W-:Y:S01]  /*6980*/  IMAD R3, R3, UR5, RZ ;  /* 0x0000000503037c24 */ /* 0x000fe2000f8e02ff */
[----:B------:R-:W-:Y:S02]  /*6990*/  ULDC.64 UR4, c[0x0][0x650] ;  /* 0x0001940000047ab9 */ /* 0x000fe40000000a00 */
[----:B------:R-:W-:Y:S01]  /*69a0*/  ISETP.GE.U32.AND P0, PT, R16, UR4, PT ;  /* 0x0000000410007c0c */ /* 0x000fe2000bf06070 */
[--C-:B------:R-:W-:Y:S01]  /*69b0*/  IMAD.IADD R17, R17, 0x1, R3.reuse ;  /* 0x0000000111117824 */ /* 0x100fe200078e0203 */
[----:B------:R-:W-:-:S04]  /*69c0*/  PRMT R3, RZ, 0x7610, R3 ;  /* 0x00007610ff037816 */ /* 0x000fc80000000003 */
[----:B------:R-:W-:-:S13]  /*69d0*/  ISETP.GE.U32.AND.EX P0, PT, R17, UR5, PT, P0 ;  /* 0x0000000511007c0c */ /* 0x000fda000bf06100 */
[----:B------:R-:W-:Y:S05]  /*69e0*/  @P0 BRA `(.L_x_139) ;  /* 0x0000000400640947 */ /* 0x000fea0003800000 */
[----:B---3--:R-:W0:Y:S01]  /*69f0*/  S2R R12, SR_CTAID.X ;  /* 0x00000000000c7919 */ /* 0x008e220000002500 */
[----:B------:R-:W3:Y:S01]  /*6a00*/  LDC.64 R10, c[0x0][0x628] ;  /* 0x00018a00ff0a7b82 */ /* 0x000ee20000000a00 */
[----:B------:R-:W-:Y:S01]  /*6a10*/  ULDC UR4, c[0x0][0x150] ;  /* 0x0000540000047ab9 */ /* 0x000fe20000000800 */
[----:B-1----:R-:W-:Y:S01]  /*6a20*/  IMAD.MOV.U32 R8, RZ, RZ, R16 ;  /* 0x000000ffff087224 */ /* 0x002fe200078e0010 */
[----:B------:R-:W1:Y:S01]  /*6a30*/  S2R R24, SR_CTAID.Y ;  /* 0x0000000000187919 */ /* 0x000e620000002600 */
[----:B------:R-:W-:-:S04]  /*6a40*/  IMAD.MOV.U32 R9, RZ, RZ, R17 ;  /* 0x000000ffff097224 */ /* 0x000fc800078e0011 */
[----:B------:R-:W1:Y:S08]  /*6a50*/  LDC R21, c[0x0][0x144] ;  /* 0x00005100ff157b82 */ /* 0x000e700000000800 */
[----:B------:R-:W1:Y:S08]  /*6a60*/  LDC R0, c[0x0][0x630] ;  /* 0x00018c00ff007b82 */ /* 0x000e700000000800 */
[----:B------:R-:W1:Y:S01]  /*6a70*/  LDC.64 R14, c[0x0][0x620] ;  /* 0x00018800ff0e7b82 */ /* 0x000e620000000a00 */
[----:B---3--:R-:W-:-:S04]  /*6a80*/  ISETP.NE.U32.AND P0, PT, R10, RZ, PT ;  /* 0x000000ff0a00720c */ /* 0x008fc80003f05070 */
[----:B------:R-:W-:Y:S02]  /*6a90*/  ISETP.NE.AND.EX P0, PT, R11, RZ, PT, P0 ;  /* 0x000000ff0b00720c */ /* 0x000fe40003f05300 */
[----:B0-----:R-:W-:-:S05]  /*6aa0*/  I2FP.F32.U32 R3, R12 ;  /* 0x0000000c00037245 */ /* 0x001fca0000201000 */
[----:B------:R-:W-:-:S04]  /*6ab0*/  FMUL R3, R3, UR4 ;  /* 0x0000000403037c20 */ /* 0x000fc80008400000 */
[----:B------:R0:W3:Y:S02]  /*6ac0*/  F2I.U32.TRUNC.NTZ R20, R3 ;  /* 0x0000000300147305 */ /* 0x0000e4000020f000 */
[----:B------:R-:W-:Y:S05]  /*6ad0*/  @!P0 BRA `(.L_x_140) ;  /* 0x0000000000288947 */ /* 0x000fea0003800000 */
[----:B0-----:R-:W0:Y:S02]  /*6ae0*/  LDC R3, c[0x0][0x634] ;  /* 0x00018d00ff037b82 */ /* 0x001e240000000800 */
[----:B0-----:R-:W-:-:S05]  /*6af0*/  IADD3 R3, P0, R16, R3, RZ ;  /* 0x0000000310037210 */ /* 0x001fca0007f1e0ff */
[----:B------:R-:W-:-:S04]  /*6b00*/  IMAD.X R13, RZ, RZ, R17, P0 ;  /* 0x000000ffff0d7224 */ /* 0x000fc800000e0611 */
[----:B------:R-:W-:-:S04]  /*6b10*/  IMAD.WIDE.U32 R4, R13, R10, RZ ;  /* 0x0000000a0d047225 */ /* 0x000fc800078e00ff */
[----:B--2-4-:R-:W-:-:S04]  /*6b20*/  IMAD.WIDE.U32 R6, P0, R3, R11, R4 ;  /* 0x0000000b03067225 */ /* 0x014fc80007800004 */
[----:B------:R-:W-:-:S04]  /*6b30*/  IMAD.WIDE.U32 R4, R3, R10, RZ ;  /* 0x0000000a03047225 */ /* 0x000fc800078e00ff */
[----:B------:R-:W-:Y:S01]  /*6b40*/  IMAD.X R9, RZ, RZ, RZ, P0 ;  /* 0x000000ffff097224 */ /* 0x000fe200000e06ff */
[----:B------:R-:W-:Y:S01]  /*6b50*/  IADD3 RZ, P0, R5, R6, RZ ;  /* 0x0000000605ff7210 */ /* 0x000fe20007f1e0ff */
[----:B------:R-:W-:-:S04]  /*6b60*/  IMAD.MOV.U32 R8, RZ, RZ, R7 ;  /* 0x000000ffff087224 */ /* 0x000fc800078e0007 */
[----:B------:R-:W-:-:S08]  /*6b70*/  IMAD.WIDE.U32.X R8, R13, R11, R8, P0 ;  /* 0x0000000b0d087225 */ /* 0x000fd000000e0408 */
.L_x_140:
[----:B------:R-:W2:Y:S01]  /*6b80*/  LDC.64 R28, c[0x0][0x640] ;  /* 0x00019000ff1c7b82 */ /* 0x000ea20000000a00 */
[-CC-:B-1----:R-:W-:Y:S01]  /*6b90*/  SHF.R.U64 R81, R8, R0.reuse, R9.reuse ;  /* 0x0000000008517219 */ /* 0x182fe20000001209 */
[----:B---3--:R-:W-:Y:S01]  /*6ba0*/  IMAD.MOV R20, RZ, RZ, -R20 ;  /* 0x000000ffff147224 */ /* 0x008fe200078e0a14 */
[----:B------:R-:W-:Y:S01]  /*6bb0*/  SHF.R.U32.HI R0, RZ, R0, R9 ;  /* 0x00000000ff007219 */ /* 0x000fe20000011609 */
[----:B------:R-:W-:Y:S01]  /*6bc0*/  ULDC UR4, c[0x0][0x154] ;  /* 0x0000550000047ab9 */ /* 0x000fe20000000800 */
[----:B0-----:R-:W-:Y:S01]  /*6bd0*/  IADD3 R3, P0, RZ, -R81, RZ ;  /* 0x80000051ff037210 */ /* 0x001fe20007f1e0ff */
[----:B------:R-:W-:Y:S02]  /*6be0*/  IMAD R21, R21, R20, R12 ;  /* 0x0000001415157224 */ /* 0x000fe400078e020c */
[----:B--2-4-:R-:W0:Y:S01]  /*6bf0*/  LDC R6, c[0x0][0x618] ;  /* 0x00018600ff067b82 */ /* 0x014e220000000800 */
[----:B------:R-:W-:Y:S02]  /*6c00*/  IMAD.MOV.U32 R7, RZ, RZ, 0x1 ;  /* 0x00000001ff077424 */ /* 0x000fe400078e00ff */
[----:B------:R-:W-:-:S04]  /*6c10*/  IMAD.X R5, RZ, RZ, ~R0, P0 ;  /* 0x000000ffff057224 */ /* 0x000fc800000e0e00 */
[-C--:B------:R-:W-:Y:S01]  /*6c20*/  IMAD R0, R5, R14.reuse, RZ ;  /* 0x0000000e05007224 */ /* 0x080fe200078e02ff */
[----:B------:R-:W1:Y:S01]  /*6c30*/  LDC R8, c[0x0][0x608] ;  /* 0x00018200ff087b82 */ /* 0x000e620000000800 */
[----:B------:R-:W-:-:S04]  /*6c40*/  IMAD.WIDE.U32 R4, R3, R14, R16 ;  /* 0x0000000e03047225 */ /* 0x000fc800078e0010 */
[----:B------:R-:W-:Y:S01]  /*6c50*/  IMAD R3, R3, R15, R0 ;  /* 0x0000000f03037224 */ /* 0x000fe200078e0200 */
[----:B------:R-:W-:Y:S02]  /*6c60*/  I2FP.F32.U32 R0, R24 ;  /* 0x0000001800007245 */ /* 0x000fe40000201000 */
[----:B------:R-:W2:Y:S01]  /*6c70*/  LDC R26, c[0x0][0x658] ;  /* 0x00019600ff1a7b82 */ /* 0x000ea20000000800 */
[----:B------:R-:W-:Y:S01]  /*6c80*/  IMAD.IADD R3, R5, 0x1, R3 ;  /* 0x0000000105037824 */ /* 0x000fe200078e0203 */
[----:B------:R-:W-:Y:S01]  /*6c90*/  ISETP.NE.U32.AND P0, PT, R28, RZ, PT ;  /* 0x000000ff1c00720c */ /* 0x000fe20003f05070 */
[----:B------:R-:W-:Y:S01]  /*6ca0*/  FMUL R0, R0, UR4 ;  /* 0x0000000400007c20 */ /* 0x000fe20008400000 */
[----:B------:R-:W-:Y:S02]  /*6cb0*/  IMAD.MOV.U32 R5, RZ, RZ, -0x1 ;  /* 0xffffffffff057424 */ /* 0x000fe400078e00ff */
[----:B------:R-:W-:Y:S01]  /*6cc0*/  ISETP.NE.AND.EX P0, PT, R29, RZ, PT, P0 ;  /* 0x000000ff1d00720c */ /* 0x000fe20003f05300 */
[----:B------:R3:W4:Y:S01]  /*6cd0*/  F2I.U32.TRUNC.NTZ R13, R0 ;  /* 0x00000000000d7305 */ /* 0x000722000020f000 */
[----:B------:R-:W3:Y:S01]  /*6ce0*/  LDC R15, c[0x0][0x148] ;  /* 0x00005200ff0f7b82 */ /* 0x000ee20000000800 */
[----:B0-----:R-:W-:-:S02]  /*6cf0*/  SHF.R.U64 R12, R4, R6, R3 ;  /* 0x00000006040c7219 */ /* 0x001fc40000001203 */
[----:B------:R-:W-:-:S05]  /*6d00*/  SHF.R.U32.HI R3, RZ, R6, R3 ;  /* 0x00000006ff037219 */ /* 0x000fca0000011603 */
[----:B------:R-:W0:Y:S01]  /*6d10*/  LDC R20, c[0x0][0x600] ;  /* 0x00018000ff147b82 */ /* 0x000e220000000800 */
[-CC-:B-1----:R-:W-:Y:S02]  /*6d20*/  SHF.R.U64 R10, R12, R8.reuse, R3.reuse ;  /* 0x000000080c0a7219 */ /* 0x182fe40000001203 */
[----:B------:R-:W-:-:S05]  /*6d30*/  SHF.R.U32.HI R3, RZ, R8, R3 ;  /* 0x00000008ff037219 */ /* 0x000fca0000011603 */
[----:B------:R-:W1:Y:S01]  /*6d40*/  LDC R27, c[0x0][0x648] ;  /* 0x00019200ff1b7b82 */ /* 0x000e620000000800 */
[-C--:B--2---:R-:W-:Y:S02]  /*6d50*/  SHF.L.U32 R4, R5, R26.reuse, RZ ;  /* 0x0000001a05047219 */ /* 0x084fe400000006ff */
[-CC-:B------:R-:W-:Y:S02]  /*6d60*/  SHF.R.U64 R14, R10, R26.reuse, R3.reuse ;  /* 0x0000001a0a0e7219 */ /* 0x180fe40000001203 */
[----:B------:R-:W-:Y:S02]  /*6d70*/  SHF.R.U32.HI R5, RZ, R26, R3 ;  /* 0x0000001aff057219 */ /* 0x000fe40000011603 */
[----:B------:R-:W-:Y:S01]  /*6d80*/  LOP3.LUT R25, RZ, R4, RZ, 0x33, !PT ;  /* 0x00000004ff197212 */ /* 0x000fe200078e33ff */
[----:B------:R-:W2:Y:S01]  /*6d90*/  LDC R30, c[0x0][0x638] ;  /* 0x00018e00ff1e7b82 */ /* 0x000ea20000000800 */
[----:B------:R-:W-:Y:S01]  /*6da0*/  SHF.L.U32 R26, R7, R26, RZ ;  /* 0x0000001a071a7219 */ /* 0x000fe200000006ff */
[----:B------:R-:W-:-:S06]  /*6db0*/  IMAD.MOV.U32 R4, RZ, RZ, R14 ;  /* 0x000000ffff047224 */ /* 0x000fcc00078e000e */
[----:B------:R-:W0:Y:S01]  /*6dc0*/  LDC R31, c[0x0][0x610] ;  /* 0x00018400ff1f7b82 */ /* 0x000e220000000800 */
[----:B----4-:R-:W-:Y:S05]  /*6dd0*/  @!P0 BRA `(.L_x_141) ;  /* 0x0000000000288947 */ /* 0x010fea0003800000 */
[----:B------:R-:W4:Y:S02]  /*6de0*/  LDC R3, c[0x0][0x64c] ;  /* 0x00019300ff037b82 */ /* 0x000f240000000800 */
[----:B----4-:R-:W-:-:S05]  /*6df0*/  IADD3 R3, P0, R14, R3, RZ ;  /* 0x000000030e037210 */ /* 0x010fca0007f1e0ff */
        /* <DEDUP_REMOVED lines=8> */
.L_x_141:
[----:B------:R-:W-:Y:S01]  /*6e80*/  ISETP.NE.AND P0, PT, R2, 0x1, PT ;  /* 0x000000010200780c */ /* 0x000fe20003f05270 */
[----:B0-----:R-:W-:Y:S01]  /*6e90*/  VIADD R7, R20, 0xffffffff ;  /* 0xffffffff14077836 */ /* 0x001fe20000000000 */
[----:B-1-3--:R-:W-:Y:S01]  /*6ea0*/  SHF.R.U64 R0, R4, R27, R5 ;  /* 0x0000001b04007219 */ /* 0x00afe20000001205 */
[----:B------:R-:W-:Y:S01]  /*6eb0*/  IMAD.MOV R13, RZ, RZ, -R13 ;  /* 0x000000ffff0d7224 */ /* 0x000fe200078e0a0d */
[----:B------:R-:W-:Y:S01]  /*6ec0*/  LOP3.LUT R5, R10, R25, RZ, 0xc0, !PT ;  /* 0x000000190a057212 */ /* 0x000fe200078ec0ff */
[----:B------:R-:W-:Y:S01]  /*6ed0*/  IMAD.MOV.U32 R4, RZ, RZ, 0x1 ;  /* 0x00000001ff047424 */ /* 0x000fe200078e00ff */
[----:B------:R-:W-:Y:S01]  /*6ee0*/  LOP3.LUT R12, R12, R7, RZ, 0xc0, !PT ;  /* 0x000000070c0c7212 */ /* 0x000fe200078ec0ff */
[----:B------:R-:W-:Y:S02]  /*6ef0*/  IMAD.MOV R3, RZ, RZ, -R0 ;  /* 0x000000ffff037224 */ /* 0x000fe400078e0a00 */
[----:B------:R-:W-:Y:S02]  /*6f00*/  IMAD R0, R26, R0, R5 ;  /* 0x000000001a007224 */ /* 0x000fe400078e0205 */
[----:B--2---:R-:W-:-:S02]  /*6f10*/  IMAD R3, R3, R30, R14 ;  /* 0x0000001e03037224 */ /* 0x004fc400078e020e */
[----:B------:R-:W-:Y:S02]  /*6f20*/  @P0 IMAD R21, R15, R13, R24 ;  /* 0x0000000d0f150224 */ /* 0x000fe400078e0218 */
[----:B------:R-:W-:Y:S01]  /*6f30*/  IMAD R5, R3, R20, R12 ;  /* 0x0000001403057224 */ /* 0x000fe200078e020c */
[----:B------:R-:W-:Y:S01]  /*6f40*/  PRMT R3, R4, 0x7610, R3 ;  /* 0x0000761004037816 */ /* 0x000fe20000000003 */
[----:B------:R-:W-:-:S05]  /*6f50*/  IMAD R0, R0, R31, R21 ;  /* 0x0000001f00007224 */ /* 0x000fca00078e0215 */
[----:B------:R-:W-:Y:S02]  /*6f60*/  SEL R83, R5, R0, !P0 ;  /* 0x0000000005537207 */ /* 0x000fe40004000000 */
[----:B------:R-:W-:-:S07]  /*6f70*/  SEL R0, R0, R5, !P0 ;  /* 0x0000000500007207 */ /* 0x000fce0004000000 */
.L_x_139:
[----:B------:R-:W-:Y:S01]  /*6f80*/  LOP3.LUT P0, RZ, R3, 0xff, RZ, 0xc0, !PT ;  /* 0x000000ff03ff7812 */ /* 0x000fe2000780c0ff */
[----:B------:R-:W-:-:S12]  /*6f90*/  IMAD.MOV.U32 R82, RZ, RZ, R0 ;  /* 0x000000ffff527224 */ /* 0x000fd800078e0000 */
[----:B------:R-:W-:Y:S05]  /*6fa0*/  @P0 BRA `(.L_x_142) ;  /* 0xffffff9c00f80947 */ /* 0x000fea000383ffff */
[----:B------:R-:W-:Y:S05]  /*6fb0*/  EXIT ;  /* 0x000000000000794d */ /* 0x000fea0003800000 */
.L_x_3:
[----:B0-----:R-:W-:Y:S01]  /*6fc0*/  ULDC.64 UR4, c[0x0][0x650] ;  /* 0x0001940000047ab9 */ /* 0x001fe20000000a00 */
        /* <DEDUP_REMOVED lines=25> */
.L_x_144:
[--C-:B------:R-:W-:Y:S01]  /*7160*/  SHF.R.U64 R12, R10, R14, R11.reuse ;  /* 0x0000000e0a0c7219 */ /* 0x100fe2000000120b */
[----:B------:R-:W0:Y:S01]  /*7170*/  LDC R22, c[0x0][0x618] ;  /* 0x00018600ff167b82 */ /* 0x000e220000000800 */
[----:B------:R-:W-:Y:S01]  /*7180*/  I2FP.F32.U32 R6, R4 ;  /* 0x0000000400067245 */ /* 0x000fe20000201000 */
[----:B------:R-:W-:Y:S01]  /*7190*/  ULDC UR4, c[0x0][0x150] ;  /* 0x0000540000047ab9 */ /* 0x000fe20000000800 */
[----:B------:R-:W-:Y:S02]  /*71a0*/  SHF.R.U32.HI R5, RZ, R14, R11 ;  /* 0x0000000eff057219 */ /* 0x000fe4000001160b */
[----:B------:R-:W-:Y:S01]  /*71b0*/  IADD3 R9, P0, RZ, -R12, RZ ;  /* 0x8000000cff097210 */ /* 0x000fe20007f1e0ff */
[----:B------:R-:W-:Y:S01]  /*71c0*/  FMUL R11, R6, UR4 ;  /* 0x00000004060b7c20 */ /* 0x000fe20008400000 */
[----:B------:R-:W-:Y:S01]  /*71d0*/  ULDC UR4, c[0x0][0x154] ;  /* 0x0000550000047ab9 */ /* 0x000fe20000000800 */
[----:B------:R-:W1:Y:S02]  /*71e0*/  LDC.64 R24, c[0x0][0x640] ;  /* 0x00019000ff187b82 */ /* 0x000e640000000a00 */
[----:B------:R-:W-:-:S02]  /*71f0*/  IMAD.X R5, RZ, RZ, ~R5, P0 ;  /* 0x000000ffff057224 */ /* 0x000fc400000e0e05 */
[----:B------:R-:W2:Y:S01]  /*7200*/  F2I.U32.TRUNC.NTZ R11, R11 ;  /* 0x0000000b000b7305 */ /* 0x000ea2000020f000 */
[----:B------:R-:W-:-:S03]  /*7210*/  IMAD.WIDE.U32 R6, R9, R20, R16 ;  /* 0x0000001409067225 */ /* 0x000fc600078e0010 */
[----:B------:R-:W3:Y:S01]  /*7220*/  LDC R13, c[0x0][0x144] ;  /* 0x00005100ff0d7b82 */ /* 0x000ee20000000800 */
[----:B------:R-:W-:-:S04]  /*7230*/  IMAD R8, R5, R20, RZ ;  /* 0x0000001405087224 */ /* 0x000fc800078e02ff */
[----:B------:R-:W-:Y:S02]  /*7240*/  IMAD R5, R9, R21, R8 ;  /* 0x0000001509057224 */ /* 0x000fe400078e0208 */
[----:B------:R-:W-:Y:S01]  /*7250*/  IMAD.MOV.U32 R8, RZ, RZ, -0x1 ;  /* 0xffffffffff087424 */ /* 0x000fe200078e00ff */
[----:B------:R-:W4:Y:S01]  /*7260*/  LDC R14, c[0x0][0x608] ;  /* 0x00018200ff0e7b82 */ /* 0x000f220000000800 */
[----:B------:R-:W-:Y:S01]  /*7270*/  IMAD.IADD R5, R7, 0x1, R5 ;  /* 0x0000000107057824 */ /* 0x000fe200078e0205 */
[----:B------:R-:W-:-:S04]  /*7280*/  I2FP.F32.U32 R7, R3 ;  /* 0x0000000300077245 */ /* 0x000fc80000201000 */
[-C--:B0-----:R-:W-:Y:S01]  /*7290*/  SHF.R.U64 R10, R6, R22.reuse, R5 ;  /* 0x00000016060a7219 */ /* 0x081fe20000001205 */
[----:B--2---:R-:W-:Y:S01]  /*72a0*/  IMAD.MOV R6, RZ, RZ, -R11 ;  /* 0x000000ffff067224 */ /* 0x004fe200078e0a0b */
[----:B------:R-:W0:Y:S01]  /*72b0*/  LDC R9, c[0x0][0x658] ;  /* 0x00019600ff097b82 */ /* 0x000e220000000800 */
[----:B-1----:R-:W-:Y:S01]  /*72c0*/  ISETP.NE.U32.AND P0, PT, R24, RZ, PT ;  /* 0x000000ff1800720c */ /* 0x002fe20003f05070 */
[----:B------:R-:W-:Y:S01]  /*72d0*/  FMUL R7, R7, UR4 ;  /* 0x0000000407077c20 */ /* 0x000fe20008400000 */
[----:B------:R-:W-:Y:S02]  /*72e0*/  SHF.R.U32.HI R5, RZ, R22, R5 ;  /* 0x00000016ff057219 */ /* 0x000fe40000011605 */
[----:B------:R-:W-:-:S03]  /*72f0*/  ISETP.NE.AND.EX P0, PT, R25, RZ, PT, P0 ;  /* 0x000000ff1900720c */ /* 0x000fc60003f05300 */
[----:B------:R-:W1:Y:S01]  /*7300*/  LDC R20, c[0x0][0x148] ;  /* 0x00005200ff147b82 */ /* 0x000e620000000800 */
[----:B---3--:R-:W-:Y:S02]  /*7310*/  IMAD R23, R13, R6, R4 ;  /* 0x000000060d177224 */ /* 0x008fe400078e0204 */
[----:B------:R-:W-:-:S05]  /*7320*/  IMAD.MOV.U32 R6, RZ, RZ, 0x1 ;  /* 0x00000001ff067424 */ /* 0x000fca00078e00ff */
[----:B------:R-:W2:Y:S01]  /*7330*/  LDC R21, c[0x0][0x600] ;  /* 0x00018000ff157b82 */ /* 0x000ea20000000800 */
[-CC-:B----4-:R-:W-:Y:S02]  /*7340*/  SHF.R.U64 R13, R10, R14.reuse, R5.reuse ;  /* 0x0000000e0a0d7219 */ /* 0x190fe40000001205 */
[----:B------:R-:W-:Y:S02]  /*7350*/  SHF.R.U32.HI R4, RZ, R14, R5 ;  /* 0x0000000eff047219 */ /* 0x000fe40000011605 */
[----:B------:R3:W4:Y:S03]  /*7360*/  F2I.U32.TRUNC.NTZ R14, R7 ;  /* 0x00000007000e7305 */ /* 0x000726000020f000 */
[----:B------:R-:W1:Y:S01]  /*7370*/  LDC R26, c[0x0][0x648] ;  /* 0x00019200ff1a7b82 */ /* 0x000e620000000800 */
[-C--:B0-----:R-:W-:Y:S02]  /*7380*/  SHF.R.U64 R15, R13, R9.reuse, R4 ;  /* 0x000000090d0f7219 */ /* 0x081fe40000001204 */
[----:B------:R-:W-:-:S02]  /*7390*/  SHF.L.U32 R8, R8, R9, RZ ;  /* 0x0000000908087219 */ /* 0x000fc400000006ff */
[-C--:B------:R-:W-:Y:S01]  /*73a0*/  SHF.R.U32.HI R5, RZ, R9.reuse, R4 ;  /* 0x00000009ff057219 */ /* 0x080fe20000011604 */
[----:B------:R-:W-:Y:S01]  /*73b0*/  IMAD.MOV.U32 R4, RZ, RZ, R15 ;  /* 0x000000ffff047224 */ /* 0x000fe200078e000f */
[----:B------:R-:W-:Y:S01]  /*73c0*/  SHF.L.U32 R22, R6, R9, RZ ;  /* 0x0000000906167219 */ /* 0x000fe200000006ff */
[----:B------:R-:W0:Y:S01]  /*73d0*/  LDC R27, c[0x0][0x638] ;  /* 0x00018e00ff1b7b82 */ /* 0x000e220000000800 */
[----:B------:R-:W-:-:S07]  /*73e0*/  LOP3.LUT R28, RZ, R8, RZ, 0x33, !PT ;  /* 0x00000008ff1c7212 */ /* 0x000fce00078e33ff */
        /* <DEDUP_REMOVED lines=12> */
.L_x_145:
[----:B------:R-:W-:Y:S01]  /*74b0*/  ISETP.NE.AND P0, PT, R2, 0x1, PT ;  /* 0x000000010200780c */ /* 0x000fe20003f05270 */
[----:B--2---:R-:W-:Y:S01]  /*74c0*/  VIADD R7, R21, 0xffffffff ;  /* 0xffffffff15077836 */ /* 0x004fe20000000000 */
[----:B-1----:R-:W-:Y:S01]  /*74d0*/  SHF.R.U64 R5, R4, R26, R5 ;  /* 0x0000001a04057219 */ /* 0x002fe20000001205 */
[----:B------:R-:W-:Y:S01]  /*74e0*/  IMAD.MOV R14, RZ, RZ, -R14 ;  /* 0x000000ffff0e7224 */ /* 0x000fe200078e0a0e */
[----:B------:R-:W-:Y:S01]  /*74f0*/  LOP3.LUT R4, R13, R28, RZ, 0xc0, !PT ;  /* 0x0000001c0d047212 */ /* 0x000fe200078ec0ff */
[----:B------:R-:W-:Y:S01]  /*7500*/  IMAD.MOV.U32 R8, RZ, RZ, R12 ;  /* 0x000000ffff087224 */ /* 0x000fe200078e000c */
[----:B------:R-:W-:Y:S01]  /*7510*/  LOP3.LUT R10, R10, R7, RZ, 0xc0, !PT ;  /* 0x000000070a0a7212 */ /* 0x000fe200078ec0ff */
[----:B------:R-:W-:Y:S02]  /*7520*/  IMAD.MOV R6, RZ, RZ, -R5 ;  /* 0x000000ffff067224 */ /* 0x000fe400078e0a05 */
[----:B------:R-:W-:-:S04]  /*7530*/  IMAD R4, R22, R5, R4 ;  /* 0x0000000516047224 */ /* 0x000fc800078e0204 */
[----:B------:R-:W-:Y:S02]  /*7540*/  @P0 IMAD R23, R20, R14, R3 ;  /* 0x0000000e14170224 */ /* 0x000fe400078e0203 */
[----:B0-----:R-:W-:Y:S02]  /*7550*/  IMAD R3, R6, R27, R15 ;  /* 0x0000001b06037224 */ /* 0x001fe400078e020f */
[----:B------:R-:W-:Y:S02]  /*7560*/  IMAD R7, R4, R29, R23 ;  /* 0x0000001d04077224 */ /* 0x000fe400078e0217 */
[----:B------:R-:W-:Y:S02]  /*7570*/  IMAD R4, R3, R21, R10 ;  /* 0x0000001503047224 */ /* 0x000fe400078e020a */
[----:B------:R-:W-:-:S03]  /*7580*/  IMAD.MOV.U32 R6, RZ, RZ, 0x1 ;  /* 0x00000001ff067424 */ /* 0x000fc600078e00ff */
[----:B------:R-:W-:Y:S02]  /*7590*/  SEL R9, R4, R7, !P0 ;  /* 0x0000000704097207 */ /* 0x000fe40004000000 */
[----:B------:R-:W-:-:S07]  /*75a0*/  SEL R7, R7, R4, !P0 ;  /* 0x0000000407077207 */ /* 0x000fce0004000000 */
.L_x_143:
[----:B------:R-:W-:-:S08]  /*75b0*/  NOP ;  /* 0x0000000000007918 */ /* 0x000fd00000000000 */
[----:B------:R-:W0:-:S00]  /*75c0*/  USETMAXREG.DEALLOC.CTAPOOL 0x28 ;  /* 0x00000028000079c8 */ /* 0x000e0000080e0500 */
[----:B0-----:R-:W-:-:S13]  /*75d0*/  ISETP.NE.AND P0, PT, R0, RZ, PT ;  /* 0x000000ff0000720c */ /* 0x001fda0003f05270 */
[----:B------:R-:W-:Y:S05]  /*75e0*/  @P0 EXIT ;  /* 0x000000000000094d */ /* 0x000fea0003800000 */
[----:B------:R-:W-:Y:S01]  /*75f0*/  LOP3.LUT P0, RZ, R6, 0xff, RZ, 0xc0, !PT ;  /* 0x000000ff06ff7812 */ /* 0x000fe2000780c0ff */
[----:B------:R-:W-:Y:S02]  /*7600*/  IMAD.MOV.U32 R0, RZ, RZ, 0x1 ;  /* 0x00000001ff007424 */ /* 0x000fe400078e00ff */
[----:B------:R-:W-:-:S10]  /*7610*/  IMAD.MOV.U32 R12, RZ, RZ, RZ ;  /* 0x000000ffff0c7224 */ /* 0x000fd400078e00ff */
[----:B------:R-:W-:Y:S05]  /*7620*/  @!P0 BRA `(.L_x_146) ;  /* 0x0000000c00388947 */ /* 0x000fea0003800000 */
[----:B------:R-:W0:Y:S01]  /*7630*/  LDC R0, c[0x0][0x28c] ;  /* 0x0000a300ff007b82 */ /* 0x000e220000000800 */
[----:B------:R-:W-:Y:S01]  /*7640*/  ULDC UR5, c[0x0][0x600] ;  /* 0x0001800000057ab9 */ /* 0x000fe20000000800 */
[----:B------:R-:W-:Y:S01]  /*7650*/  ULDC UR4, c[0x0][0xc] ;  /* 0x0000030000047ab9 */ /* 0x000fe20000000800 */
[----:B------:R-:W-:Y:S01]  /*7660*/  UIADD3 UR16, UR5, -0x1, URZ ;  /* 0xffffffff05107890 */ /* 0x000fe2000fffe03f */
[C---:B------:R-:W-:Y:S01]  /*7670*/  LOP3.LUT P2, RZ, R18.reuse, 0x7f, RZ, 0xc0, !PT ;  /* 0x0000007f12ff7812 */ /* 0x040fe2000784c0ff */
[----:B------:R-:W-:Y:S01]  /*7680*/  ULDC UR6, c[0x0][0x658] ;  /* 0x0001960000067ab9 */ /* 0x000fe20000000800 */
[----:B------:R-:W-:Y:S01]  /*7690*/  ULDC UR5, c[0x0][0x10] ;  /* 0x0000040000057ab9 */ /* 0x000fe20000000800 */
[----:B------:R-:W-:Y:S01]  /*76a0*/  UMOV UR7, 0xffffffff ;  /* 0xffffffff00077882 */ /* 0x000fe20000000000 */
[----:B------:R-:W-:Y:S01]  /*76b0*/  UMOV UR8, 0x1 ;  /* 0x0000000100087882 */ /* 0x000fe20000000000 */
[----:B------:R-:W-:Y:S01]  /*76c0*/  UIMAD.WIDE.U32 UR4, UR4, UR5, URZ ;  /* 0x00000005040472a5 */ /* 0x000fe2000f8e003f */
[----:B------:R-:W-:Y:S01]  /*76d0*/  LOP3.LUT P0, RZ, R18, 0x1f, RZ, 0xc0, !PT ;  /* 0x0000001f12ff7812 */ /* 0x000fe2000780c0ff */
[----:B------:R-:W-:Y:S01]  /*76e0*/  USHF.L.U32 UR7, UR7, UR6, URZ ;  /* 0x0000000607077299 */ /* 0x000fe2000800063f */
[----:B------:R-:W-:Y:S01]  /*76f0*/  BSSY B0, `(.L_x_146) ;  /* 0x00000c1000007945 */ /* 0x000fe20003800000 */
[----:B------:R-:W-:Y:S01]  /*7700*/  USHF.L.U32 UR18, UR8, UR6, URZ ;  /* 0x0000000608127299 */ /* 0x000fe2000800063f */
[----:B------:R-:W-:Y:S01]  /*7710*/  IMAD.MOV.U32 R13, RZ, RZ, 0x1 ;  /* 0x00000001ff0d7424 */ /* 0x000fe200078e00ff */
[----:B------:R-:W-:Y:S01]  /*7720*/  LOP3.LUT R11, R19, 0x2, RZ, 0xfc, !PT ;  /* 0x00000002130b7812 */ /* 0x000fe200078efcff */
[----:B------:R-:W-:Y:S01]  /*7730*/  ULDC UR6, c[0x0][0x14] ;  /* 0x0000050000067ab9 */ /* 0x000fe20000000800 */
[----:B------:R-:W-:Y:S01]  /*7740*/  PLOP3.LUT P0, PT, P0, P2, PT, 0x8a, 0x0 ;  /* 0x000000000000781c */ /* 0x000fe20000705172 */
[----:B------:R-:W-:Y:S01]  /*7750*/  UIMAD.WIDE.U32 UR20, UR4, UR6, URZ ;  /* 0x00000006041472a5 */ /* 0x000fe2000f8e003f */
[----:B------:R-:W-:Y:S01]  /*7760*/  IMAD.MOV.U32 R12, RZ, RZ, RZ ;  /* 0x000000ffff0c7224 */ /* 0x000fe200078e00ff */
[----:B------:R-:W-:-:S02]  /*7770*/  UIMAD UR13, UR5, UR6, URZ ;  /* 0x00000006050d72a4 */ /* 0x000fc4000f8e023f */
[----:B------:R-:W-:Y:S01]  /*7780*/  ULOP3.LUT UR17, URZ, UR7, URZ, 0x33, !UPT ;  /* 0x000000073f117292 */ /* 0x000fe2000f8e333f */
[----:B0-----:R-:W-:Y:S01]  /*7790*/  VIADD R0, R0, 0x3f ;  /* 0x0000003f00007836 */ /* 0x001fe20000000000 */
[----:B------:R-:W-:Y:S01]  /*77a0*/  UIADD3 UR13, UR21, UR13, URZ ;  /* 0x0000000d150d7290 */ /* 0x000fe2000fffe03f */
[----:B------:R-:W-:-:S03]  /*77b0*/  ULDC.64 UR22, c[0x0][0x198] ;  /* 0x0000660000167ab9 */ /* 0x000fc60000000a00 */
[----:B------:R-:W-:-:S04]  /*77c0*/  SHF.R.S32.HI R3, RZ, 0x1f, R0 ;  /* 0x0000001fff037819 */ /* 0x000fc80000011400 */
[----:B------:R-:W-:Y:S01]  /*77d0*/  LEA.HI R3, R3, R0, RZ, 0x6 ;  /* 0x0000000003037211 */ /* 0x000fe200078f30ff */
[----:B------:R-:W-:-:S03]  /*77e0*/  IMAD.MOV.U32 R0, RZ, RZ, 0x1 ;  /* 0x00000001ff007424 */ /* 0x000fc600078e00ff */
[----:B------:R-:W-:-:S05]  /*77f0*/  SHF.R.S32.HI R3, RZ, 0x6, R3 ;  /* 0x00000006ff037819 */ /* 0x000fca0000011403 */
[----:B------:R-:W-:-:S07]  /*7800*/  VIADD R10, R3, 0x1 ;  /* 0x00000001030a7836 */ /* 0x000fce0000000000 */
.L_x_158:
[----:B------:R-:W-:-:S03]  /*7810*/  UMOV UR4, 0xffffffff ;  /* 0xffffffff00047882 */ /* 0x000fc60000000000 */
[----:B------:R-:W-:Y:S05]  /*7820*/  BRA.DIV UR4, `(.L_x_147) ;  /* 0x0000001204107947 */ /* 0x000fea000b800000 */
[----:B------:R-:W-:-:S13]  /*7830*/  ELECT P6, URZ, PT ;  /* 0x00000000003f782f */ /* 0x000fda00038c0000 */
.L_x_172:
[----:B------:R-:W0:Y:S01]  /*7840*/  LDC R4, c[0x0][0x28c] ;  /* 0x0000a300ff047b82 */ /* 0x000e220000000800 */
[----:B------:R-:W-:Y:S01]  /*7850*/  BSSY B1, `(.L_x_148) ;  /* 0x0000037000017945 */ /* 0x000fe20003800000 */
[----:B0-----:R-:W-:-:S13]  /*7860*/  ISETP.LT.OR P6, PT, R4, 0x1, !P6 ;  /* 0x000000010400780c */ /* 0x001fda00077c1670 */
[----:B------:R-:W-:Y:S05]  /*7870*/  @P6 BRA `(.L_x_149) ;  /* 0x0000000000d06947 */ /* 0x000fea0003800000 */
[----:B------:R-:W-:Y:S02]  /*7880*/  IMAD R15, R9, 0x70, RZ ;  /* 0x00000070090f7824 */ /* 0x000fe400078e02ff */
[----:B------:R-:W-:Y:S02]  /*7890*/  IMAD.SHL.U32 R18, R7, 0x80, RZ ;  /* 0x0000008007127824 */ /* 0x000fe400078e00ff */
[----:B------:R-:W-:Y:S02]  /*78a0*/  IMAD.MOV.U32 R20, RZ, RZ, RZ ;  /* 0x000000ffff147224 */ /* 0x000fe400078e00ff */
[----:B------:R-:W-:Y:S02]  /*78b0*/  IMAD.MOV.U32 R4, RZ, RZ, R10 ;  /* 0x000000ffff047224 */ /* 0x000fe400078e000a */
[----:B------:R-:W-:Y:S02]  /*78c0*/  IMAD.MOV.U32 R5, RZ, RZ, R0 ;  /* 0x000000ffff057224 */ /* 0x000fe400078e0000 */
[----:B------:R-:W-:-:S07]  /*78d0*/  IMAD.MOV.U32 R6, RZ, RZ, R12 ;  /* 0x000000ffff067224 */ /* 0x000fce00078e000c */
.L_x_153:
[----:B------:R-:W0:Y:S01]  /*78e0*/  S2R R14, SR_CgaCtaId ;  /* 0x00000000000e7919 */ /* 0x000e220000008800 */
[----:B------:R-:W-:Y:S01]  /*78f0*/  MOV R7, 0x400 ;  /* 0x0000040000077802 */ /* 0x000fe20000000f00 */
[----:B------:R-:W1:Y:S03]  /*7900*/  @!P2 LDC R9, c[0x0][0x500] ;  /* 0x00014000ff09ab82 */ /* 0x000e660000000800 */
[----:B0-----:R-:W-:Y:S02]  /*7910*/  LEA R21, R14, R7, 0x18 ;  /* 0x000000070e157211 */ /* 0x001fe400078ec0ff */
[----:B------:R-:W-:-:S03]  /*7920*/  SHF.L.U32 R7, R5, 0x1f, RZ ;  /* 0x0000001f05077819 */ /* 0x000fc600000006ff */
[----:B------:R-:W-:-:S04]  /*7930*/  IMAD R14, R6, 0x8, R21 ;  /* 0x00000008060e7824 */ /* 0x000fc800078e0215 */
[----:B------:R-:W0:Y:S02]  /*7940*/  SYNCS.PHASECHK.TRANS64.TRYWAIT P1, [R14+URZ+0x38], R7 ;  /* 0x000038070e0075a7 */ /* 0x000e24000802017f */
[----:B01----:R-:W-:Y:S05]  /*7950*/  @!P1 BRA `(.L_x_150) ;  /* 0x0000000c00e49947 */ /* 0x003fea0003800000 */
.L_x_173:
[----:B0-----:R-:W-:Y:S01]  /*7960*/  PRMT R7, R11, 0x9910, RZ ;  /* 0x000099100b077816 */ /* 0x001fe200000000ff */
[----:B------:R0:W-:Y:S03]  /*7970*/  @!P2 SYNCS.ARRIVE.TRANS64 RZ, [R14+URZ], R9 ;  /* 0x000000090effa9a7 */ /* 0x0001e6000800003f */
[----:B------:R-:W-:-:S13]  /*7980*/  ISETP.NE.AND P1, PT, R7, 0x2, PT ;  /* 0x000000020700780c */ /* 0x000fda0003f25270 */
[----:B0-----:R-:W-:Y:S05]  /*7990*/  @P1 BRA `(.L_x_151) ;  /* 0x0000000000041947 */ /* 0x001fea0003800000 */
[----:B------:R-:W-:Y:S01]  /*79a0*/  BPT.TRAP 0x1 ;  /* 0x000000040000795c */ /* 0x000fe20000300000 */
.L_x_151:
[----:B------:R-:W-:Y:S05]  /*79b0*/  @P0 BRA `(.L_x_152) ;  /* 0x0000000000040947 */ /* 0x000fea0003800000 */
[----:B------:R-:W-:Y:S01]  /*79c0*/  BPT.TRAP 0x1 ;  /* 0x000000040000795c */ /* 0x000fe20000300000 */
.L_x_152:
[--C-:B------:R-:W-:Y:S01]  /*79d0*/  IMAD R7, R6, 0x4000, R21.reuse ;  /* 0x0000400006077824 */ /* 0x100fe200078e0215 */
[----:B------:R-:W-:Y:S01]  /*79e0*/  R2UR UR9, R14 ;  /* 0x000000000e0972ca */ /* 0x000fe200000e0000 */
[----:B------:R-:W-:Y:S01]  /*79f0*/  IMAD R21, R6, 0x3800, R21 ;  /* 0x0000380006157824 */ /* 0x000fe200078e0215 */
[----:B------:R-:W-:Y:S01]  /*7a00*/  UIADD3 UR4, UP0, UR22, 0xf0, URZ ;  /* 0x000000f016047890 */ /* 0x000fe2000ff1e03f */
[----:B------:R-:W-:Y:S01]  /*7a10*/  VIADD R4, R4, 0xffffffff ;  /* 0xffffffff04047836 */ /* 0x000fe20000000000 */
[----:B------:R-:W-:Y:S01]  /*7a20*/  R2UR UR5, R7 ;  /* 0x00000000070572ca */ /* 0x000fe200000e0000 */
[----:B------:R-:W-:Y:S01]  /*7a30*/  UIADD3 UR24, UP1, UR22, 0x1f0, URZ ;  /* 0x000001f016187890 */ /* 0x000fe2000ff3e03f */
[----:B------:R-:W-:Y:S01]  /*7a40*/  R2UR UR8, R21 ;  /* 0x00000000150872ca */ /* 0x000fe200000e0000 */
[----:B------:R-:W-:Y:S01]  /*7a50*/  VIADD R6, R6, 0x1 ;  /* 0x0000000106067836 */ /* 0x000fe20000000000 */
[----:B------:R-:W-:Y:S01]  /*7a60*/  R2UR UR11, R18 ;  /* 0x00000000120b72ca */ /* 0x000fe200000e0000 */
[----:B------:R-:W-:Y:S01]  /*7a70*/  UIADD3.X UR25, URZ, UR23, URZ, UP1, !UPT ;  /* 0x000000173f197290 */ /* 0x000fe20008ffe43f */
[----:B------:R-:W-:Y:S01]  /*7a80*/  R2UR UR10, R20 ;  /* 0x00000000140a72ca */ /* 0x000fe200000e0000 */
[----:B------:R-:W-:Y:S01]  /*7a90*/  UMOV UR6, 0x0 ;  /* 0x0000000000067882 */ /* 0x000fe20000000000 */
[----:B------:R-:W-:Y:S01]  /*7aa0*/  R2UR UR12, R8 ;  /* 0x00000000080c72ca */ /* 0x000fe200000e0000 */
[----:B------:R-:W-:Y:S01]  /*7ab0*/  UMOV UR7, 0x10000000 ;  /* 0x1000000000077882 */ /* 0x000fe20000000000 */
[----:B------:R-:W-:Y:S01]  /*7ac0*/  R2UR UR19, R15 ;  /* 0x000000000f1372ca */ /* 0x000fe200000e0000 */
[----:B------:R-:W-:Y:S01]  /*7ad0*/  VIADD R20, R20, 0x40 ;  /* 0x0000004014147836 */ /* 0x000fe20000000000 */
[----:B------:R-:W-:Y:S01]  /*7ae0*/  ISETP.GT.AND P3, PT, R4, 0x1, PT ;  /* 0x000000010400780c */ /* 0x000fe20003f64270 */
[----:B------:R-:W-:Y:S01]  /*7af0*/  UIADD3 UR14, UR5, 0x180, URZ ;  /* 0x00000180050e7890 */ /* 0x000fe2000fffe03f */
[----:B------:R-:W-:Y:S01]  /*7b00*/  ISETP.NE.AND P1, PT, R6, 0x7, PT ;  /* 0x000000070600780c */ /* 0x000fe20003f25270 */
[----:B------:R-:W-:-:S02]  /*7b10*/  UIADD3.X UR5, URZ, UR23, URZ, UP0, !UPT ;  /* 0x000000173f057290 */ /* 0x000fc400087fe43f */
[----:B------:R-:W-:Y:S01]  /*7b20*/  UIADD3 UR15, UR8, 0x1c180, URZ ;  /* 0x0001c180080f7890 */ /* 0x000fe2000fffe03f */
[----:B------:R-:W-:Y:S02]  /*7b30*/  SEL R14, RZ, 0x1, P1 ;  /* 0x00000001ff0e7807 */ /* 0x000fe40000800000 */
[----:B------:R-:W-:Y:S01]  /*7b40*/  UMOV UR8, UR14 ;  /* 0x0000000e00087c82 */ /* 0x000fe20008000000 */
[----:B------:R-:W-:Y:S02]  /*7b50*/  SEL R6, R6, RZ, P1 ;  /* 0x000000ff06067207 */ /* 0x000fe40000800000 */
[----:B------:R-:W-:Y:S01]  /*7b60*/  LOP3.LUT R5, R5, R14, RZ, 0x3c, !PT ;  /* 0x0000000e05057212 */ /* 0x000fe200078e3cff */
[----:B------:R0:W-:Y:S02]  /*7b70*/  UTMALDG.3D [UR8], [UR4], desc[UR6] ;  /* 0x00000608040075b4 */ /* 0x0001e40008011000 */
[----:B0-----:R-:W-:Y:S01]  /*7b80*/  UMOV UR8, UR15 ;  /* 0x0000000f00087c82 */ /* 0x001fe20008000000 */
[----:B------:R-:W-:-:S02]  /*7b90*/  UMOV UR11, UR19 ;  /* 0x00000013000b7c82 */ /* 0x000fc40008000000 */
[----:B------:R0:W-:Y:S02]  /*7ba0*/  UTMALDG.3D [UR8], [UR24], desc[UR6] ;  /* 0x00000608180075b4 */ /* 0x0001e40008011000 */
[----:B0-----:R-:W-:Y:S05]  /*7bb0*/  @P3 BRA `(.L_x_153) ;  /* 0xfffffffc00483947 */ /* 0x001fea000383ffff */
.L_x_149:
[----:B------:R-:W-:Y:S05]  /*7bc0*/  BSYNC B1 ;  /* 0x0000000000017941 */ /* 0x000fea0003800000 */
.L_x_148:
[----:B------:R-:W-:Y:S01]  /*7bd0*/  LOP3.LUT P4, RZ, R13, 0xff, RZ, 0xc0, !PT ;  /* 0x000000ff0dff7812 */ /* 0x000fe2000788c0ff */
[C---:B------:R-:W-:Y:S01]  /*7be0*/  IMAD.IADD R12, R3.reuse, 0x1, R12 ;  /* 0x00000001030c7824 */ /* 0x040fe200078e020c */
[----:B------:R-:W-:Y:S01]  /*7bf0*/  ULDC.64 UR4, c[0x0][0x650] ;  /* 0x0001940000047ab9 */ /* 0x000fe20000000a00 */
[C---:B------:R-:W-:Y:S01]  /*7c00*/  ISETP.GE.U32.AND P3, PT, R3.reuse, 0x7, PT ;  /* 0x000000070300780c */ /* 0x040fe20003f66070 */
[----:B------:R-:W-:Y:S01]  /*7c10*/  BSSY B1, `(.L_x_154) ;  /* 0x000006c000017945 */ /* 0x000fe20003800000 */
[C---:B------:R-:W-:Y:S01]  /*7c20*/  IMAD.WIDE.U32 R4, R12.reuse, 0x24924925, RZ ;  /* 0x249249250c047825 */ /* 0x040fe200078e00ff */
[C---:B------:R-:W-:Y:S02]  /*7c30*/  ISETP.GT.U32.AND P1, PT, R12.reuse, 0x6, PT ;  /* 0x000000060c00780c */ /* 0x040fe40003f24070 */
[----:B------:R-:W-:Y:S01]  /*7c40*/  PRMT R13, RZ, 0x7610, R13 ;  /* 0x00007610ff0d7816 */ /* 0x000fe2000000000d */
[----:B------:R-:W-:Y:S01]  /*7c50*/  IMAD.IADD R4, R12, 0x1, -R5 ;  /* 0x000000010c047824 */ /* 0x000fe200078e0a05 */
[----:B------:R-:W-:Y:S01]  /*7c60*/  ISETP.LT.U32.AND P1, PT, R3, 0x7, P1 ;  /* 0x000000070300780c */ /* 0x000fe20000f21070 */
[----:B------:R-:W-:-:S02]  /*7c70*/  IMAD.MOV.U32 R9, RZ, RZ, -0x1 ;  /* 0xffffffffff097424 */ /* 0x000fc400078e00ff */
[----:B------:R-:W0:Y:S01]  /*7c80*/  @P4 S2R R7, SR_CgaCtaId ;  /* 0x0000000000074919 */ /* 0x000e220000008800 */
[----:B------:R-:W-:Y:S01]  /*7c90*/  @P4 MOV R6, 0x400 ;  /* 0x0000040000064802 */ /* 0x000fe20000000f00 */
[----:B------:R-:W-:Y:S01]  /*7ca0*/  IMAD.MOV.U32 R8, RZ, RZ, -0x1 ;  /* 0xffffffffff087424 */ /* 0x000fe200078e00ff */
[----:B------:R-:W-:-:S04]  /*7cb0*/  LEA.HI R4, R4, R5, RZ, 0x1f ;  /* 0x0000000504047211 */ /* 0x000fc800078ff8ff */
[--C-:B------:R-:W-:Y:S02]  /*7cc0*/  SHF.R.U32.HI R5, RZ, 0x2, R4.reuse ;  /* 0x00000002ff057819 */ /* 0x100fe40000011604 */
[----:B------:R-:W-:-:S03]  /*7cd0*/  PRMT R4, RZ, 0x7610, R4 ;  /* 0x00007610ff047816 */ /* 0x000fc60000000004 */
[----:B------:R-:W-:Y:S01]  /*7ce0*/  IMAD R12, R5, -0x7, R12 ;  /* 0xfffffff9050c7824 */ /* 0x000fe200078e020c */
[----:B0-----:R-:W-:Y:S02]  /*7cf0*/  @P4 LEA R6, R7, R6, 0x18 ;  /* 0x0000000607064211 */ /* 0x001fe400078ec0ff */
[----:B------:R-:W-:Y:S02]  /*7d00*/  SEL R7, RZ, 0x1, !P1 ;  /* 0x00000001ff077807 */ /* 0x000fe40004800000 */
[----:B------:R-:W-:Y:S01]  /*7d10*/  IADD3 R16, P1, R16, UR20, RZ ;  /* 0x0000001410107c10 */ /* 0x000fe2000ff3e0ff */
[----:B------:R0:W-:Y:S01]  /*7d20*/  @P4 SYNCS.ARRIVE.TRANS64.A1T0 RZ, [R6+URZ+0x88], RZ ;  /* 0x000088ff06ff49a7 */ /* 0x0001e2000810003f */
[----:B------:R-:W-:Y:S01]  /*7d30*/  LOP3.LUT R0, R0, R7, RZ, 0x3c, !PT ;  /* 0x0000000700007212 */ /* 0x000fe200078e3cff */
[----:B------:R-:W-:Y:S01]  /*7d40*/  IMAD.MOV.U32 R7, RZ, RZ, -0x1 ;  /* 0xffffffffff077424 */ /* 0x000fe200078e00ff */
[----:B------:R-:W-:Y:S02]  /*7d50*/  IADD3.X R17, R17, UR13, RZ, P1, !PT ;  /* 0x0000000d11117c10 */ /* 0x000fe40008ffe4ff */
[----:B------:R-:W-:-:S02]  /*7d60*/  ISETP.GE.U32.AND P1, PT, R16, UR4, PT ;  /* 0x0000000410007c0c */ /* 0x000fc4000bf26070 */
[----:B------:R-:W-:Y:S02]  /*7d70*/  @P3 LOP3.LUT R0, R0, 0x1, R5, 0x78, !PT ;  /* 0x0000000100003812 */ /* 0x000fe400078e7805 */
[----:B------:R-:W-:-:S13]  /*7d80*/  ISETP.GE.U32.AND.EX P1, PT, R17, UR5, PT, P1 ;  /* 0x0000000511007c0c */ /* 0x000fda000bf26110 */
[----:B0-----:R-:W-:Y:S05]  /*7d90*/  @P1 BRA `(.L_x_155) ;  /* 0x00000004004c1947 */ /* 0x001fea0003800000 */
[----:B------:R-:W-:Y:S01]  /*7da0*/  ULDC.64 UR4, c[0x0][0x628] ;  /* 0x00018a0000047ab9 */ /* 0x000fe20000000a00 */
[----:B------:R-:W0:Y:S01]  /*7db0*/  S2R R15, SR_CTAID.X ;  /* 0x00000000000f7919 */ /* 0x000e220000002500 */
[----:B------:R-:W-:Y:S01]  /*7dc0*/  ISETP.NE.U32.AND P1, PT, RZ, UR4, PT ;  /* 0x00000004ff007c0c */ /* 0x000fe2000bf25070 */
[----:B------:R-:W-:Y:S01]  /*7dd0*/  ULDC UR7, c[0x0][0x630] ;  /* 0x00018c0000077ab9 */ /* 0x000fe20000000800 */
[----:B------:R-:W-:Y:S01]  /*7de0*/  IMAD.MOV.U32 R4, RZ, RZ, R16 ;  /* 0x000000ffff047224 */ /* 0x000fe200078e0010 */
[----:B------:R-:W1:Y:S01]  /*7df0*/  S2R R14, SR_CTAID.Y ;  /* 0x00000000000e7919 */ /* 0x000e620000002600 */
[----:B------:R-:W-:Y:S01]  /*7e00*/  ISETP.NE.AND.EX P1, PT, RZ, UR5, PT, P1 ;  /* 0x00000005ff007c0c */ /* 0x000fe2000bf25310 */
[----:B------:R-:W-:-:S12]  /*7e10*/  IMAD.MOV.U32 R5, RZ, RZ, R17 ;  /* 0x000000ffff057224 */ /* 0x000fd800078e0011 */
[----:B------:R-:W-:Y:S05]  /*7e20*/  @!P1 BRA `(.L_x_156) ;  /* 0x0000000000289947 */ /* 0x000fea0003800000 */
[----:B------:R-:W-:Y:S02]  /*7e30*/  ULDC UR6, c[0x0][0x634] ;  /* 0x00018d0000067ab9 */ /* 0x000fe40000000800 */
[----:B------:R-:W-:-:S05]  /*7e40*/  IADD3 R9, P1, R16, UR6, RZ ;  /* 0x0000000610097c10 */ /* 0x000fca000ff3e0ff */
[----:B------:R-:W-:-:S04]  /*7e50*/  IMAD.X R21, RZ, RZ, R17, P1 ;  /* 0x000000ffff157224 */ /* 0x000fc800008e0611 */
[----:B------:R-:W-:-:S04]  /*7e60*/  IMAD.WIDE.U32 R6, R21, UR4, RZ ;  /* 0x0000000415067c25 */ /* 0x000fc8000f8e00ff */
[----:B------:R-:W-:-:S04]  /*7e70*/  IMAD.WIDE.U32 R6, P1, R9, UR5, R6 ;  /* 0x0000000509067c25 */ /* 0x000fc8000f820006 */
[----:B------:R-:W-:-:S04]  /*7e80*/  IMAD.WIDE.U32 R8, R9, UR4, RZ ;  /* 0x0000000409087c25 */ /* 0x000fc8000f8e00ff */
[----:B------:R-:W-:Y:S01]  /*7e90*/  IMAD.X R5, RZ, RZ, RZ, P1 ;  /* 0x000000ffff057224 */ /* 0x000fe200008e06ff */
[----:B------:R-:W-:Y:S01]  /*7ea0*/  IADD3 RZ, P1, R9, R6, RZ ;  /* 0x0000000609ff7210 */ /* 0x000fe20007f3e0ff */
[----:B------:R-:W-:-:S04]  /*7eb0*/  IMAD.MOV.U32 R4, RZ, RZ, R7 ;  /* 0x000000ffff047224 */ /* 0x000fc800078e0007 */
[----:B------:R-:W-:-:S08]  /*7ec0*/  IMAD.WIDE.U32.X R4, R21, UR5, R4, P1 ;  /* 0x0000000515047c25 */ /* 0x000fd000088e0404 */
.L_x_156:
[--C-:B------:R-:W-:Y:S01]  /*7ed0*/  SHF.R.U64 R8, R4, UR7, R5.reuse ;  /* 0x0000000704087c19 */ /* 0x100fe20008001205 */
[----:B------:R-:W-:Y:S01]  /*7ee0*/  ULDC.64 UR4, c[0x0][0x620] ;  /* 0x0001880000047ab9 */ /* 0x000fe20000000a00 */
[----:B------:R-:W-:Y:S01]  /*7ef0*/  SHF.R.U32.HI R4, RZ, UR7, R5 ;  /* 0x00000007ff047c19 */ /* 0x000fe20008011605 */
[----:B------:R-:W2:Y:S01]  /*7f00*/  LDC R24, c[0x0][0x144] ;  /* 0x00005100ff187b82 */ /* 0x000ea20000000800 */
[----:B------:R-:W-:Y:S01]  /*7f10*/  IADD3 R7, P1, RZ, -R8, RZ ;  /* 0x80000008ff077210 */ /* 0x000fe20007f3e0ff */
[----:B------:R-:W-:Y:S01]  /*7f20*/  ULDC.64 UR8, c[0x0][0x640] ;  /* 0x0001900000087ab9 */ /* 0x000fe20000000a00 */
[----:B0-----:R-:W-:Y:S01]  /*7f30*/  I2FP.F32.U32 R9, R15 ;  /* 0x0000000f00097245 */ /* 0x001fe20000201000 */
[----:B------:R-:W-:Y:S02]  /*7f40*/  ULDC UR6, c[0x0][0x608] ;  /* 0x0001820000067ab9 */ /* 0x000fe40000000800 */
[----:B------:R-:W-:Y:S01]  /*7f50*/  IMAD.X R4, RZ, RZ, ~R4, P1 ;  /* 0x000000ffff047224 */ /* 0x000fe200008e0e04 */
[----:B------:R-:W-:Y:S01]  /*7f60*/  ISETP.NE.U32.AND P1, PT, RZ, UR8, PT ;  /* 0x00000008ff007c0c */ /* 0x000fe2000bf25070 */
[----:B------:R-:W0:Y:S02]  /*7f70*/  LDC R21, c[0x0][0x148] ;  /* 0x00005200ff157b82 */ /* 0x000e240000000800 */
[----:B------:R-:W-:Y:S01]  /*7f80*/  IMAD R6, R4, UR4, RZ ;  /* 0x0000000404067c24 */ /* 0x000fe2000f8e02ff */
[----:B------:R-:W-:Y:S01]  /*7f90*/  ISETP.NE.AND.EX P1, PT, RZ, UR9, PT, P1 ;  /* 0x00000009ff007c0c */ /* 0x000fe2000bf25310 */
[----:B------:R-:W-:Y:S01]  /*7fa0*/  IMAD.WIDE.U32 R4, R7, UR4, R16 ;  /* 0x0000000407047c25 */ /* 0x000fe2000f8e0010 */
[----:B------:R-:W-:-:S03]  /*7fb0*/  ULDC UR4, c[0x0][0x150] ;  /* 0x0000540000047ab9 */ /* 0x000fc60000000800 */
[----:B------:R-:W-:Y:S02]  /*7fc0*/  IMAD R7, R7, UR5, R6 ;  /* 0x0000000507077c24 */ /* 0x000fe4000f8e0206 */
[----:B------:R-:W-:Y:S01]  /*7fd0*/  FMUL R6, R9, UR4 ;  /* 0x0000000409067c20 */ /* 0x000fe20008400000 */
[----:B------:R-:W-:Y:S01]  /*7fe0*/  ULDC UR4, c[0x0][0x618] ;  /* 0x0001860000047ab9 */ /* 0x000fe20000000800 */
[----:B------:R-:W-:Y:S01]  /*7ff0*/  ULDC UR5, c[0x0][0x154] ;  /* 0x0000550000057ab9 */ /* 0x000fe20000000800 */
[----:B------:R-:W-:-:S03]  /*8000*/  IMAD.IADD R5, R5, 0x1, R7 ;  /* 0x0000000105057824 */ /* 0x000fc600078e0207 */
[----:B------:R-:W3:Y:S02]  /*8010*/  F2I.U32.TRUNC.NTZ R6, R6 ;  /* 0x0000000600067305 */ /* 0x000ee4000020f000 */
[----:B------:R-:W-:Y:S02]  /*8020*/  SHF.R.U64 R9, R4, UR4, R5 ;  /* 0x0000000404097c19 */ /* 0x000fe40008001205 */
[----:B-1----:R-:W-:-:S05]  /*8030*/  I2FP.F32.U32 R4, R14 ;  /* 0x0000000e00047245 */ /* 0x002fca0000201000 */
[----:B------:R-:W-:Y:S01]  /*8040*/  FMUL R22, R4, UR5 ;  /* 0x0000000504167c20 */ /* 0x000fe20008400000 */
[----:B------:R-:W-:Y:S01]  /*8050*/  SHF.R.U32.HI R4, RZ, UR4, R5 ;  /* 0x00000004ff047c19 */ /* 0x000fe20008011605 */
[----:B------:R-:W-:-:S03]  /*8060*/  ULDC UR4, c[0x0][0x658] ;  /* 0x0001960000047ab9 */ /* 0x000fc60000000800 */
[--C-:B------:R-:W-:Y:S01]  /*8070*/  SHF.R.U64 R20, R9, UR6, R4.reuse ;  /* 0x0000000609147c19 */ /* 0x100fe20008001204 */
[----:B------:R-:W1:Y:S01]  /*8080*/  F2I.U32.TRUNC.NTZ R22, R22 ;  /* 0x0000001600167305 */ /* 0x000e62000020f000 */
[----:B------:R-:W-:Y:S01]  /*8090*/  SHF.R.U32.HI R5, RZ, UR6, R4 ;  /* 0x00000006ff057c19 */ /* 0x000fe20008011604 */
[----:B---3--:R-:W-:-:S03]  /*80a0*/  IMAD.MOV R6, RZ, RZ, -R6 ;  /* 0x000000ffff067224 */ /* 0x008fc600078e0a06 */
[----:B------:R-:W-:Y:S01]  /*80b0*/  SHF.R.U64 R18, R20, UR4, R5 ;  /* 0x0000000414127c19 */ /* 0x000fe20008001205 */
[----:B--2---:R-:W-:Y:S01]  /*80c0*/  IMAD R15, R24, R6, R15 ;  /* 0x00000006180f7224 */ /* 0x004fe200078e020f */
[----:B------:R-:W-:-:S03]  /*80d0*/  SHF.R.U32.HI R23, RZ, UR4, R5 ;  /* 0x00000004ff177c19 */ /* 0x000fc60008011605 */
[----:B------:R-:W-:Y:S02]  /*80e0*/  IMAD.MOV.U32 R4, RZ, RZ, R18 ;  /* 0x000000ffff047224 */ /* 0x000fe400078e0012 */
[----:B------:R-:W-:Y:S01]  /*80f0*/  IMAD.MOV.U32 R5, RZ, RZ, R23 ;  /* 0x000000ffff057224 */ /* 0x000fe200078e0017 */
[----:B-1----:R-:W-:Y:S06]  /*8100*/  @!P1 BRA `(.L_x_157) ;  /* 0x0000000000289947 */ /* 0x002fec0003800000 */
[----:B------:R-:W-:Y:S02]  /*8110*/  ULDC UR4, c[0x0][0x64c] ;  /* 0x0001930000047ab9 */ /* 0x000fe40000000800 */
[----:B------:R-:W-:-:S05]  /*8120*/  IADD3 R5, P1, R18, UR4, RZ ;  /* 0x0000000412057c10 */ /* 0x000fca000ff3e0ff */
[----:B------:R-:W-:-:S04]  /*8130*/  IMAD.X R23, RZ, RZ, R23, P1 ;  /* 0x000000ffff177224 */ /* 0x000fc800008e0617 */
[----:B------:R-:W-:-:S04]  /*8140*/  IMAD.WIDE.U32 R6, R23, UR8, RZ ;  /* 0x0000000817067c25 */ /* 0x000fc8000f8e00ff */
[----:B------:R-:W-:-:S04]  /*8150*/  IMAD.WIDE.U32 R6, P1, R5, UR9, R6 ;  /* 0x0000000905067c25 */ /* 0x000fc8000f820006 */
[----:B------:R-:W-:-:S04]  /*8160*/  IMAD.WIDE.U32 R4, R5, UR8, RZ ;  /* 0x0000000805047c25 */ /* 0x000fc8000f8e00ff */
[----:B------:R-:W-:Y:S01]  /*8170*/  IMAD.MOV.U32 R4, RZ, RZ, R7 ;  /* 0x000000ffff047224 */ /* 0x000fe200078e0007 */
[----:B------:R-:W-:Y:S01]  /*8180*/  IADD3 RZ, P3, R5, R6, RZ ;  /* 0x0000000605ff7210 */ /* 0x000fe20007f7e0ff */
[----:B------:R-:W-:-:S04]  /*8190*/  IMAD.X R5, RZ, RZ, RZ, P1 ;  /* 0x000000ffff057224 */ /* 0x000fc800008e06ff */
[----:B------:R-:W-:-:S08]  /*81a0*/  IMAD.WIDE.U32.X R4, R23, UR9, R4, P3 ;  /* 0x0000000917047c25 */ /* 0x000fd000098e0404 */
.L_x_157:
[----:B------:R-:W-:Y:S01]  /*81b0*/  ISETP.NE.AND P1, PT, R2, 0x1, PT ;  /* 0x000000010200780c */ /* 0x000fe20003f25270 */
[----:B------:R-:W-:Y:S01]  /*81c0*/  ULDC UR4, c[0x0][0x648] ;  /* 0x0001920000047ab9 */ /* 0x000fe20000000800 */
[----:B------:R-:W-:Y:S01]  /*81d0*/  LOP3.LUT R20, R20, UR17, RZ, 0xc0, !PT ;  /* 0x0000001114147c12 */ /* 0x000fe2000f8ec0ff */
[----:B------:R-:W-:Y:S01]  /*81e0*/  IMAD.MOV R22, RZ, RZ, -R22 ;  /* 0x000000ffff167224 */ /* 0x000fe200078e0a16 */
[----:B------:R-:W-:Y:S01]  /*81f0*/  SHF.R.U64 R5, R4, UR4, R5 ;  /* 0x0000000404057c19 */ /* 0x000fe20008001205 */
[----:B------:R-:W-:Y:S01]  /*8200*/  ULDC UR4, c[0x0][0x638] ;  /* 0x00018e0000047ab9 */ /* 0x000fe20000000800 */
[----:B------:R-:W-:Y:S01]  /*8210*/  LOP3.LUT R9, R9, UR16, RZ, 0xc0, !PT ;  /* 0x0000001009097c12 */ /* 0x000fe2000f8ec0ff */
[----:B------:R-:W-:Y:S01]  /*8220*/  ULDC UR5, c[0x0][0x610] ;  /* 0x0001840000057ab9 */ /* 0x000fe20000000800 */
[----:B------:R-:W-:Y:S02]  /*8230*/  IMAD.MOV.U32 R4, RZ, RZ, 0x1 ;  /* 0x00000001ff047424 */ /* 0x000fe400078e00ff */
[----:B------:R-:W-:-:S02]  /*8240*/  IMAD.MOV R7, RZ, RZ, -R5 ;  /* 0x000000ffff077224 */ /* 0x000fc400078e0a05 */
[----:B------:R-:W-:Y:S02]  /*8250*/  IMAD R20, R5, UR18, R20 ;  /* 0x0000001205147c24 */ /* 0x000fe4000f8e0214 */
[----:B0-----:R-:W-:Y:S02]  /*8260*/  @P1 IMAD R15, R21, R22, R14 ;  /* 0x00000016150f1224 */ /* 0x001fe400078e020e */
[----:B------:R-:W-:Y:S01]  /*8270*/  IMAD R18, R7, UR4, R18 ;  /* 0x0000000407127c24 */ /* 0x000fe2000f8e0212 */
[----:B------:R-:W-:Y:S01]  /*8280*/  ULDC UR4, c[0x0][0x600] ;  /* 0x0001800000047ab9 */ /* 0x000fe20000000800 */
[----:B------:R-:W-:Y:S02]  /*8290*/  IMAD R15, R20, UR5, R15 ;  /* 0x00000005140f7c24 */ /* 0x000fe4000f8e020f */
[----:B------:R-:W-:-:S05]  /*82a0*/  IMAD R18, R18, UR4, R9 ;  /* 0x0000000412127c24 */ /* 0x000fca000f8e0209 */
[----:B------:R-:W-:Y:S02]  /*82b0*/  SEL R9, R18, R15, !P1 ;  /* 0x0000000f12097207 */ /* 0x000fe40004800000 */
[----:B------:R-:W-:-:S07]  /*82c0*/  SEL R7, R15, R18, !P1 ;  /* 0x000000120f077207 */ /* 0x000fce0004800000 */
.L_x_155:
[----:B------:R-:W-:Y:S05]  /*82d0*/  BSYNC B1 ;  /* 0x0000000000017941 */ /* 0x000fea0003800000 */
.L_x_154:
[----:B------:R-:W-:-:S13]  /*82e0*/  LOP3.LUT P1, RZ, R4, 0xff, RZ, 0xc0, !PT ;  /* 0x000000ff04ff7812 */ /* 0x000fda000782c0ff */
[----:B------:R-:W-:Y:S05]  /*82f0*/  @P1 BRA `(.L_x_158) ;  /* 0xfffffff400441947 */ /* 0x000fea000383ffff */
[----:B------:R-:W-:Y:S05]  /*8300*/  BSYNC B0 ;  /* 0x0000000000007941 */ /* 0x000fea0003800000 */
.L_x_146:
[----:B------:R-:W-:-:S03]  /*8310*/  UMOV UR4, 0xffffffff ;  /* 0xffffffff00047882 */ /* 0x000fc60000000000 */
[----:B------:R-:W-:Y:S05]  /*8320*/  BRA.DIV UR4, `(.L_x_159) ;  /* 0x0000000604847947 */ /* 0x000fea000b800000 */
[----:B------:R-:W-:-:S13]  /*8330*/  ELECT P6, URZ, PT ;  /* 0x00000000003f782f */ /* 0x000fda00038c0000 */
.L_x_176:
[----:B------:R-:W-:Y:S04]  /*8340*/  BSSY B0, `(.L_x_160) ;  /* 0x0000046000007945 */ /* 0x000fe80003800000 */
[----:B------:R-:W-:Y:S05]  /*8350*/  @!P6 BRA `(.L_x_161) ;  /* 0x000000040010e947 */ /* 0x000fea0003800000 */
[----:B------:R-:W-:-:S04]  /*8360*/  LOP3.LUT R19, R19, 0x2, RZ, 0xfc, !PT ;  /* 0x0000000213137812 */ /* 0x000fc800078efcff */
[----:B------:R-:W-:-:S13]  /*8370*/  ISETP.NE.AND P0, PT, R19, 0x3, PT ;  /* 0x000000031300780c */ /* 0x000fda0003f05270 */
[----:B------:R-:W-:Y:S05]  /*8380*/  @!P0 BRA `(.L_x_162) ;  /* 0x0000000000048947 */ /* 0x000fea0003800000 */
[----:B------:R-:W-:Y:S01]  /*8390*/  BPT.TRAP 0x1 ;  /* 0x000000040000795c */ /* 0x000fe20000300000 */
.L_x_162:
[----:B------:R-:W0:Y:S01]  /*83a0*/  S2R R3, SR_CgaCtaId ;  /* 0x0000000000037919 */ /* 0x000e220000008800 */
[----:B------:R-:W-:-:S04]  /*83b0*/  MOV R2, 0x400 ;  /* 0x0000040000027802 */ /* 0x000fc80000000f00 */
[----:B0-----:R-:W-:Y:S02]  /*83c0*/  LEA R3, R3, R2, 0x18 ;  /* 0x0000000203037211 */ /* 0x001fe400078ec0ff */
[----:B------:R-:W-:-:S03]  /*83d0*/  SHF.L.U32 R2, R0, 0x1f, RZ ;  /* 0x0000001f00027819 */ /* 0x000fc600000006ff */
[----:B------:R-:W-:-:S04]  /*83e0*/  VIADD R3, R3, 0x38 ;  /* 0x0000003803037836 */ /* 0x000fc80000000000 */
[C---:B------:R-:W-:Y:S02]  /*83f0*/  IMAD R7, R12.reuse, 0x8, R3 ;  /* 0x000000080c077824 */ /* 0x040fe400078e0203 */
[----:B------:R-:W-:Y:S02]  /*8400*/  VIADD R12, R12, 0x1 ;  /* 0x000000010c0c7836 */ /* 0x000fe40000000000 */
[----:B------:R-:W0:Y:S03]  /*8410*/  SYNCS.PHASECHK.TRANS64.TRYWAIT P0, [R7+URZ], R2 ;  /* 0x00000002070075a7 */ /* 0x000e26000800017f */
[----:B------:R-:W-:-:S04]  /*8420*/  ISETP.NE.AND P1, PT, R12, 0x7, PT ;  /* 0x000000070c00780c */ /* 0x000fc80003f25270 */
[----:B------:R-:W-:Y:S02]  /*8430*/  SEL R5, RZ, 0x1, P1 ;  /* 0x00000001ff057807 */ /* 0x000fe40000800000 */
[----:B------:R-:W-:Y:S02]  /*8440*/  SEL R12, R12, RZ, P1 ;  /* 0x000000ff0c0c7207 */ /* 0x000fe40000800000 */
[----:B------:R-:W-:-:S03]  /*8450*/  LOP3.LUT R5, R0, R5, RZ, 0x3c, !PT ;  /* 0x0000000500057212 */ /* 0x000fc600078e3cff */
[----:B------:R-:W-:Y:S01]  /*8460*/  IMAD R9, R12, 0x8, R3 ;  /* 0x000000080c097824 */ /* 0x000fe200078e0203 */
[----:B------:R-:W-:Y:S01]  /*8470*/  SHF.L.U32 R4, R5, 0x1f, RZ ;  /* 0x0000001f05047819 */ /* 0x000fe200000006ff */
[----:B0-----:R-:W-:Y:S06]  /*8480*/  @!P0 BRA `(.L_x_163) ;  /* 0x00000004004c8947 */ /* 0x001fec0003800000 */
.L_x_177:
[----:B------:R-:W1:Y:S01]  /*8490*/  SYNCS.PHASECHK.TRANS64.TRYWAIT P0, [R9+URZ], R4 ;  /* 0x00000004090075a7 */ /* 0x000e62000800017f */
[----:B------:R-:W-:-:S05]  /*84a0*/  VIADD R0, R12, 0x1 ;  /* 0x000000010c007836 */ /* 0x000fca0000000000 */
[----:B------:R-:W-:-:S04]  /*84b0*/  ISETP.NE.AND P1, PT, R0, 0x7, PT ;  /* 0x000000070000780c */ /* 0x000fc80003f25270 */
[----:B0-----:R-:W-:Y:S02]  /*84c0*/  SEL R2, RZ, 0x1, P1 ;  /* 0x00000001ff027807 */ /* 0x001fe40000800000 */
[----:B------:R-:W-:Y:S02]  /*84d0*/  SEL R0, R0, RZ, P1 ;  /* 0x000000ff00007207 */ /* 0x000fe40000800000 */
[----:B------:R-:W-:-:S03]  /*84e0*/  LOP3.LUT R7, R5, R2, RZ, 0x3c, !PT ;  /* 0x0000000205077212 */ /* 0x000fc600078e3cff */
[----:B------:R-:W-:Y:S01]  /*84f0*/  IMAD R6, R0, 0x8, R3 ;  /* 0x0000000800067824 */ /* 0x000fe200078e0203 */
[----:B------:R-:W-:Y:S01]  /*8500*/  SHF.L.U32 R5, R7, 0x1f, RZ ;  /* 0x0000001f07057819 */ /* 0x000fe200000006ff */
[----:B-1----:R-:W-:Y:S06]  /*8510*/  @!P0 BRA `(.L_x_164) ;  /* 0x00000004003c8947 */ /* 0x002fec0003800000 */
.L_x_178:
[----:B------:R-:W1:Y:S01]  /*8520*/  SYNCS.PHASECHK.TRANS64.TRYWAIT P0, [R6+URZ], R5 ;  /* 0x00000005060075a7 */ /* 0x000e62000800017f */
[----:B------:R-:W-:-:S05]  /*8530*/  VIADD R0, R0, 0x1 ;  /* 0x0000000100007836 */ /* 0x000fca0000000000 */
[----:B------:R-:W-:-:S04]  /*8540*/  ISETP.NE.AND P1, PT, R0, 0x7, PT ;  /* 0x000000070000780c */ /* 0x000fc80003f25270 */
[----:B------:R-:W-:Y:S02]  /*8550*/  SEL R2, RZ, 0x1, P1 ;  /* 0x00000001ff027807 */ /* 0x000fe40000800000 */
[----:B------:R-:W-:Y:S02]  /*8560*/  SEL R0, R0, RZ, P1 ;  /* 0x000000ff00007207 */ /* 0x000fe40000800000 */
[----:B------:R-:W-:-:S03]  /*8570*/  LOP3.LUT R7, R7, R2, RZ, 0x3c, !PT ;  /* 0x0000000207077212 */ /* 0x000fc600078e3cff */
[----:B0-----:R-:W-:Y:S01]  /*8580*/  IMAD R9, R0, 0x8, R3 ;  /* 0x0000000800097824 */ /* 0x001fe200078e0203 */
[----:B------:R-:W-:Y:S01]  /*8590*/  SHF.L.U32 R4, R7, 0x1f, RZ ;  /* 0x0000001f07047819 */ /* 0x000fe200000006ff */
[----:B-1----:R-:W-:Y:S06]  /*85a0*/  @!P0 BRA `(.L_x_165) ;  /* 0x00000004002c8947 */ /* 0x002fec0003800000 */
.L_x_179:
        /* <DEDUP_REMOVED lines=9> */
.L_x_180:
        /* <DEDUP_REMOVED lines=9> */
.L_x_181:
[----:B------:R-:W1:Y:S01]  /*86d0*/  SYNCS.PHASECHK.TRANS64.TRYWAIT P0, [R9+URZ], R4 ;  /* 0x00000004090075a7 */ /* 0x000e62000800017f */
[----:B------:R-:W-:-:S05]  /*86e0*/  VIADD R0, R0, 0x1 ;  /* 0x0000000100007836 */ /* 0x000fca0000000000 */
[----:B------:R-:W-:-:S04]  /*86f0*/  ISETP.NE.AND P1, PT, R0, 0x7, PT ;  /* 0x000000070000780c */ /* 0x000fc80003f25270 */
[----:B------:R-:W-:Y:S02]  /*8700*/  SEL R2, RZ, 0x1, P1 ;  /* 0x00000001ff027807 */ /* 0x000fe40000800000 */
[----:B------:R-:W-:Y:S02]  /*8710*/  SEL R0, R0, RZ, P1 ;  /* 0x000000ff00007207 */ /* 0x000fe40000800000 */
[----:B------:R-:W-:Y:S01]  /*8720*/  LOP3.LUT R2, R7, R2, RZ, 0x3c, !PT ;  /* 0x0000000207027212 */ /* 0x000fe200078e3cff */
[----:B-1----:R-:W-:Y:S06]  /*8730*/  @!P0 BRA `(.L_x_168) ;  /* 0x0000000400048947 */ /* 0x002fec0003800000 */
.L_x_182:
[----:B------:R-:W-:Y:S01]  /*8740*/  IMAD R3, R0, 0x8, R3 ;  /* 0x0000000800037824 */ /* 0x000fe200078e0203 */
[----:B------:R-:W-:-:S07]  /*8750*/  SHF.L.U32 R0, R2, 0x1f, RZ ;  /* 0x0000001f02007819 */ /* 0x000fce00000006ff */
.L_x_169:
[----:B--2---:R2:W3:Y:S02]  /*8760*/  SYNCS.PHASECHK.TRANS64.TRYWAIT P0, [R3+URZ], R0 ;  /* 0x00000000030075a7 */ /* 0x0044e4000800017f */
[----:B---3--:R-:W-:Y:S05]  /*8770*/  @!P0 NANOSLEEP.SYNCS 0x989680 ;  /* 0x009896800000895d */ /* 0x008fea0003900000 */
[----:B------:R-:W3:Y:S02]  /*8780*/  @!P0 SYNCS.PHASECHK.TRANS64 P0, [R3+URZ], R0 ;  /* 0x00000000030085a7 */ /* 0x000ee4000800007f */
[----:B---3--:R-:W-:Y:S05]  /*8790*/  @!P0 BRA `(.L_x_169) ;  /* 0xfffffffc00f08947 */ /* 0x008fea000383ffff */
.L_x_161:
[----:B------:R-:W-:Y:S05]  /*87a0*/  BSYNC B0 ;  /* 0x0000000000007941 */ /* 0x000fea0003800000 */
.L_x_160:
[----:B------:R-:W-:Y:S05]  /*87b0*/  EXIT ;  /* 0x000000000000794d */ /* 0x000fea0003800000 */
.L_x_17:
[----:B---3--:R3:W4:Y:S02]  /*87c0*/  SYNCS.PHASECHK.TRANS64.TRYWAIT P1, [R3+URZ], R0 ;  /* 0x00000000030075a7 */ /* 0x008724000802017f */
[----:B----4-:R-:W-:Y:S05]  /*87d0*/  @!P1 NANOSLEEP.SYNCS 0x989680 ;  /* 0x009896800000995d */ /* 0x010fea0003900000 */
[----:B------:R-:W4:Y:S02]  /*87e0*/  @!P1 SYNCS.PHASECHK.TRANS64 P1, [R3+URZ], R0 ;  /* 0x00000000030095a7 */ /* 0x000f24000802007f */
[----:B----4-:R-:W-:Y:S05]  /*87f0*/  @!P1 BRA `(.L_x_17) ;  /* 0xfffffffc00f09947 */ /* 0x010fea000383ffff */
[----:B------:R-:W-:Y:S05]  /*8800*/  BRA `(.L_x_16) ;  /* 0xffffff8800987947 */ /* 0x000fea000383ffff */
.L_x_22:
[----:B-1----:R-:W-:-:S04]  /*8810*/  IMAD.U32 R5, RZ, RZ, UR8 ;  /* 0x00000008ff057e24 */ /* 0x002fc8000f8e00ff */
[----:B------:R1:W2:Y:S03]  /*8820*/  SYNCS.PHASECHK.TRANS64.TRYWAIT P1, [R5+URZ], R4 ;  /* 0x00000004050075a7 */ /* 0x0002a6000802017f */
[----:B--2---:R-:W-:Y:S05]  /*8830*/  @!P1 NANOSLEEP.SYNCS 0x989680 ;  /* 0x009896800000995d */ /* 0x004fea0003900000 */
[----:B------:R-:W2:Y:S02]  /*8840*/  @!P1 SYNCS.PHASECHK.TRANS64 P1, [R5+URZ], R4 ;  /* 0x00000004050095a7 */ /* 0x000ea4000802007f */
[----:B--2---:R-:W-:Y:S05]  /*8850*/  @!P1 BRA `(.L_x_22) ;  /* 0xfffffffc00ec9947 */ /* 0x004fea000383ffff */
[----:B------:R-:W-:Y:S05]  /*8860*/  BRA `(.L_x_21) ;  /* 0xffffff9400e47947 */ /* 0x000fea000383ffff */
.L_x_147:
[----:B------:R-:W-:Y:S01]  /*8870*/  BSSY B1, `(.L_x_170) ;  /* 0x0000006000017945 */ /* 0x000fe20003800000 */
[----:B------:R-:W-:-:S07]  /*8880*/  IMAD.MOV.U32 R15, RZ, RZ, -0x1 ;  /* 0xffffffffff0f7424 */ /* 0x000fce00078e00ff */
[----:B------:R-:W-:Y:S05]  /*8890*/  WARPSYNC.COLLECTIVE R15, `(.L_x_171) ;  /* 0x000000000f0c7348 */ /* 0x000fea0003c00000 */
[----:B------:R-:W-:Y:S02]  /*88a0*/  ELECT P6, UR62, PT ;  /* 0x00000000003e782f */ /* 0x000fe400038c0000 */
[----:B------:R-:W-:Y:S01]  /*88b0*/  MOV R14, UR62 ;  /* 0x0000003e000e7c02 */ /* 0x000fe20008000f00 */
[----:B------:R-:W-:Y:S10]  /*88c0*/  ENDCOLLECTIVE ;  /* 0x000000000000791b */ /* 0x000ff40003800000 */
.L_x_171:
[----:B------:R-:W-:Y:S05]  /*88d0*/  BSYNC B1 ;  /* 0x0000000000017941 */ /* 0x000fea0003800000 */
.L_x_170:
[----:B------:R-:W-:Y:S05]  /*88e0*/  BRA `(.L_x_172) ;  /* 0xffffffec00d47947 */ /* 0x000fea000383ffff */
.L_x_150:
[----:B0-----:R0:W1:Y:S02]  /*88f0*/  SYNCS.PHASECHK.TRANS64.TRYWAIT P1, [R14+URZ+0x38], R7 ;  /* 0x000038070e0075a7 */ /* 0x001064000802017f */
[----:B-1----:R-:W-:Y:S05]  /*8900*/  @!P1 NANOSLEEP.SYNCS 0x989680 ;  /* 0x009896800000995d */ /* 0x002fea0003900000 */
[----:B------:R-:W1:Y:S02]  /*8910*/  @!P1 SYNCS.PHASECHK.TRANS64 P1, [R14+URZ+0x38], R7 ;  /* 0x000038070e0095a7 */ /* 0x000e64000802007f */
[----:B-1----:R-:W-:Y:S05]  /*8920*/  @!P1 BRA `(.L_x_150) ;  /* 0xfffffffc00f09947 */ /* 0x002fea000383ffff */
[----:B------:R-:W-:Y:S05]  /*8930*/  BRA `(.L_x_173) ;  /* 0xfffffff000087947 */ /* 0x000fea000383ffff */
.L_x_159:
[----:B------:R-:W-:Y:S01]  /*8940*/  BSSY B0, `(.L_x_174) ;  /* 0x0000006000007945 */ /* 0x000fe20003800000 */
[----:B------:R-:W-:-:S07]  /*8950*/  IMAD.MOV.U32 R15, RZ, RZ, -0x1 ;  /* 0xffffffffff0f7424 */ /* 0x000fce00078e00ff */
[----:B------:R-:W-:Y:S05]  /*8960*/  WARPSYNC.COLLECTIVE R15, `(.L_x_175) ;  /* 0x000000000f0c7348 */ /* 0x000fea0003c00000 */
[----:B------:R-:W-:Y:S02]  /*8970*/  ELECT P6, UR62, PT ;  /* 0x00000000003e782f */ /* 0x000fe400038c0000 */
[----:B------:R-:W-:Y:S01]  /*8980*/  MOV R14, UR62 ;  /* 0x0000003e000e7c02 */ /* 0x000fe20008000f00 */
[----:B------:R-:W-:Y:S10]  /*8990*/  ENDCOLLECTIVE ;  /* 0x000000000000791b */ /* 0x000ff40003800000 */
.L_x_175:
[----:B------:R-:W-:Y:S05]  /*89a0*/  BSYNC B0 ;  /* 0x0000000000007941 */ /* 0x000fea0003800000 */
.L_x_174:
[----:B------:R-:W-:Y:S05]  /*89b0*/  BRA `(.L_x_176) ;  /* 0xfffffff800607947 */ /* 0x000fea000383ffff */
.L_x_163:
[----:B0-----:R0:W1:Y:S02]  /*89c0*/  SYNCS.PHASECHK.TRANS64.TRYWAIT P0, [R7+URZ], R2 ;  /* 0x00000002070075a7 */ /* 0x001064000800017f */
[----:B-1----:R-:W-:Y:S05]  /*89d0*/  @!P0 NANOSLEEP.SYNCS 0x989680 ;  /* 0x009896800000895d */ /* 0x002fea0003900000 */
[----:B------:R-:W1:Y:S02]  /*89e0*/  @!P0 SYNCS.PHASECHK.TRANS64 P0, [R7+URZ], R2 ;  /* 0x00000002070085a7 */ /* 0x000e64000800007f */
[----:B-1----:R-:W-:Y:S05]  /*89f0*/  @!P0 BRA `(.L_x_163) ;  /* 0xfffffffc00f08947 */ /* 0x002fea000383ffff */
[----:B------:R-:W-:Y:S05]  /*8a00*/  BRA `(.L_x_177) ;  /* 0xfffffff800a07947 */ /* 0x000fea000383ffff */
.L_x_164:
[----:B0-----:R0:W1:Y:S02]  /*8a10*/  SYNCS.PHASECHK.TRANS64.TRYWAIT P0, [R9+URZ], R4 ;  /* 0x00000004090075a7 */ /* 0x001064000800017f */
[----:B-1----:R-:W-:Y:S05]  /*8a20*/  @!P0 NANOSLEEP.SYNCS 0x989680 ;  /* 0x009896800000895d */ /* 0x002fea0003900000 */
[----:B------:R-:W1:Y:S02]  /*8a30*/  @!P0 SYNCS.PHASECHK.TRANS64 P0, [R9+URZ], R4 ;  /* 0x00000004090085a7 */ /* 0x000e64000800007f */
[----:B-1----:R-:W-:Y:S05]  /*8a40*/  @!P0 BRA `(.L_x_164) ;  /* 0xfffffffc00f08947 */ /* 0x002fea000383ffff */
[----:B------:R-:W-:Y:S05]  /*8a50*/  BRA `(.L_x_178) ;  /* 0xfffffff800b07947 */ /* 0x000fea000383ffff */
.L_x_165:
[----:B0-----:R0:W1:Y:S02]  /*8a60*/  SYNCS.PHASECHK.TRANS64.TRYWAIT P0, [R6+URZ], R5 ;  /* 0x00000005060075a7 */ /* 0x001064000800017f */
[----:B-1----:R-:W-:Y:S05]  /*8a70*/  @!P0 NANOSLEEP.SYNCS 0x989680 ;  /* 0x009896800000895d */ /* 0x002fea0003900000 */
[----:B------:R-:W1:Y:S02]  /*8a80*/  @!P0 SYNCS.PHASECHK.TRANS64 P0, [R6+URZ], R5 ;  /* 0x00000005060085a7 */ /* 0x000e64000800007f */
[----:B-1----:R-:W-:Y:S05]  /*8a90*/  @!P0 BRA `(.L_x_165) ;  /* 0xfffffffc00f08947 */ /* 0x002fea000383ffff */
[----:B------:R-:W-:Y:S05]  /*8aa0*/  BRA `(.L_x_179) ;  /* 0xfffffff800c07947 */ /* 0x000fea000383ffff */
.L_x_166:
[----:B0-----:R0:W1:Y:S02]  /*8ab0*/  SYNCS.PHASECHK.TRANS64.TRYWAIT P0, [R9+URZ], R4 ;  /* 0x00000004090075a7 */ /* 0x001064000800017f */
[----:B-1----:R-:W-:Y:S05]  /*8ac0*/  @!P0 NANOSLEEP.SYNCS 0x989680 ;  /* 0x009896800000895d */ /* 0x002fea0003900000 */
[----:B------:R-:W1:Y:S02]  /*8ad0*/  @!P0 SYNCS.PHASECHK.TRANS64 P0, [R9+URZ], R4 ;  /* 0x00000004090085a7 */ /* 0x000e64000800007f */
[----:B-1----:R-:W-:Y:S05]  /*8ae0*/  @!P0 BRA `(.L_x_166) ;  /* 0xfffffffc00f08947 */ /* 0x002fea000383ffff */
[----:B------:R-:W-:Y:S05]  /*8af0*/  BRA `(.L_x_180) ;  /* 0xfffffff800d07947 */ /* 0x000fea000383ffff */
.L_x_167:
[----:B0-----:R0:W1:Y:S02]  /*8b00*/  SYNCS.PHASECHK.TRANS64.TRYWAIT P0, [R6+URZ], R5 ;  /* 0x00000005060075a7 */ /* 0x001064000800017f */
[----:B-1----:R-:W-:Y:S05]  /*8b10*/  @!P0 NANOSLEEP.SYNCS 0x989680 ;  /* 0x009896800000895d */ /* 0x002fea0003900000 */
[----:B------:R-:W1:Y:S02]  /*8b20*/  @!P0 SYNCS.PHASECHK.TRANS64 P0, [R6+URZ], R5 ;  /* 0x00000005060085a7 */ /* 0x000e64000800007f */
[----:B-1----:R-:W-:Y:S05]  /*8b30*/  @!P0 BRA `(.L_x_167) ;  /* 0xfffffffc00f08947 */ /* 0x002fea000383ffff */
[----:B------:R-:W-:Y:S05]  /*8b40*/  BRA `(.L_x_181) ;  /* 0xfffffff800e07947 */ /* 0x000fea000383ffff */
.L_x_168:
[----:B-1----:R1:W2:Y:S02]  /*8b50*/  SYNCS.PHASECHK.TRANS64.TRYWAIT P0, [R9+URZ], R4 ;  /* 0x00000004090075a7 */ /* 0x0022a4000800017f */
[----:B--2---:R-:W-:Y:S05]  /*8b60*/  @!P0 NANOSLEEP.SYNCS 0x989680 ;  /* 0x009896800000895d */ /* 0x004fea0003900000 */
[----:B------:R-:W2:Y:S02]  /*8b70*/  @!P0 SYNCS.PHASECHK.TRANS64 P0, [R9+URZ], R4 ;  /* 0x00000004090085a7 */ /* 0x000ea4000800007f */
[----:B--2---:R-:W-:Y:S05]  /*8b80*/  @!P0 BRA `(.L_x_168) ;  /* 0xfffffffc00f08947 */ /* 0x004fea000383ffff */
[----:B------:R-:W-:Y:S05]  /*8b90*/  BRA `(.L_x_182) ;  /* 0xfffffff800e87947 */ /* 0x000fea000383ffff */
.L_x_183:
[----:B------:R-:W-:-:S00]  /*8ba0*/  BRA `(.L_x_183) ;  /* 0xfffffffc00fc7947 */ /* 0x000fc0000383ffff */
[----:B------:R-:W-:-:S00]  /*8bb0*/  NOP ;  /* 0x0000000000007918 */ /* 0x000fc00000000000 */
        /* <DEDUP_REMOVED lines=12> */
.L_x_184:


//--------------------- .nv.global.init           --------------------------
	.section	.nv.global.init,"aw",@progbits
.nv.global.init:
	.type		$str$22,@object
	.size		$str$22,($str$23 - $str$22)
$str$22:
        /*0000*/ 	.byte	0x6b, 0x5f, 0x74, 0x69, 0x6c, 0x65, 0x5f, 0x63, 0x6f, 0x75, 0x6e, 0x74, 0x20, 0x3e, 0x3d, 0x20
        /*0010*/ 	.byte	0x31, 0x00
	.type		$str$23,@object
	.size		$str$23,(__unnamed_1 - $str$23)
$str$23:
        /*0012*/ 	.byte	0x2f, 0x74, 0x6d, 0x70, 0x2f, 0x63, 0x75, 0x74, 0x6c, 0x61, 0x73, 0x73, 0x5f, 0x73, 0x77, 0x65
        /*0022*/ 	.byte	0x65, 0x70, 0x5f, 0x73, 0x72, 0x63, 0x2f, 0x69, 0x6e, 0x63, 0x6c, 0x75, 0x64, 0x65, 0x2f, 0x63
        /*0032*/ 	.byte	0x75, 0x74, 0x6c, 0x61, 0x73, 0x73, 0x2f, 0x67, 0x65, 0x6d, 0x6d, 0x2f, 0x63, 0x6f, 0x6c, 0x6c
        /*0042*/ 	.byte	0x65, 0x63, 0x74, 0x69, 0x76, 0x65, 0x2f, 0x73, 0x6d, 0x39, 0x30, 0x5f, 0x6d, 0x6d, 0x61, 0x5f
        /*0052*/ 	.byte	0x74, 0x6d, 0x61, 0x5f, 0x67, 0x6d, 0x6d, 0x61, 0x5f, 0x73, 0x73, 0x5f, 0x77, 0x61, 0x72, 0x70
        /*0062*/ 	.byte	0x73, 0x70, 0x65, 0x63, 0x69, 0x61, 0x6c, 0x69, 0x7a, 0x65, 0x64, 0x2e, 0x68, 0x70, 0x70, 0x00
	.type		__unnamed_1,@object
	.size		__unnamed_1,(.L_0 - __unnamed_1)
__unnamed_1:
        /*0072*/ 	.byte	0x76, 0x6f, 0x69, 0x64, 0x20, 0x63, 0x75, 0x74, 0x6c, 0x61, 0x73, 0x73, 0x3a, 0x3a, 0x67, 0x65
        /* <DEDUP_REMOVED lines=179> */
        /*0bb2*/ 	.byte	0x64, 0x65, 0x6e, 0x74, 0x69, 0x74, 0x79, 0x5d, 0x00
.L_0:


//--------------------- .nv.shared._ZN7cutlass13device_kernelINS_4gemm6kernel13GemmUniversalIN4cute5tupleIJiiiiEEENS1_10collective13CollectiveMmaINS1_34MainloopSm90TmaGmmaWarpSpecializedILi7ENS5_IJNS4_1CILi1EEESB_SB_EEENS1_35KernelTmaWarpSpecializedCooperativeEEENS5_IJNSA_ILi128EEENSA_ILi112EEENSA_ILi64EEEEEENS_6half_tENS5_IJlSB_lEEESJ_SK_NS4_8TiledMMAINS4_8MMA_AtomIJNS4_4SM904GMMA25MMA_64x16x16_F32F16F16_SSILNSO_5MajorE0ELSQ_0ELNSO_7ScaleInE1ELSR_1EEEEEENS4_6LayoutINS5_IJNSA_ILi2EEESB_SB_EEENS5_IJSB_NSA_ILi0EEESX_EEEEENS5_IJNS4_10UnderscoreES10_S10_EEEEENS4_13SM90_TMA_LOADENS4_14ComposedLayoutINS4_7SwizzleILi3ELi4ELi3EEENS4_18smem_ptr_flag_bitsILi16EEENSU_INS5_IJNSA_ILi8EEESH_EEENS5_IJSH_SB_EEEEEEEvNS4_8identityES13_S1D_vS1E_EENS_8epilogue10collective6detail29Sm90TmaWarpSpecializedAdapterINS1H_15DefaultEpilogueISJ_SK_SK_NS1G_6thread17LinearCombinationISJ_Li1EffLNS1L_9ScaleType4KindE0ELNS_15FloatRoundStyleE2ESJ_EENS1_15EpilogueDefaultEEEEEvvEEEEvNT_6ParamsE --------------------------
	.section	.nv.shared._ZN7cutlass13device_kernelINS_4gemm6kernel13GemmUniversalIN4cute5tupleIJiiiiEEENS1_10collective13CollectiveMmaINS1_34MainloopSm90TmaGmmaWarpSpecializedILi7ENS5_IJNS4_1CILi1EEESB_SB_EEENS1_35KernelTmaWarpSpecializedCooperativeEEENS5_IJNSA_ILi128EEENSA_ILi112EEENSA_ILi64EEEEEENS_6half_tENS5_IJlSB_lEEESJ_SK_NS4_8TiledMMAINS4_8MMA_AtomIJNS4_4SM904GMMA25MMA_64x16x16_F32F16F16_SSILNSO_5MajorE0ELSQ_0ELNSO_7ScaleInE1ELSR_1EEEEEENS4_6LayoutINS5_IJNSA_ILi2EEESB_SB_EEENS5_IJSB_NSA_ILi0EEESX_EEEEENS5_IJNS4_10UnderscoreES10_S10_EEEEENS4_13SM90_TMA_LOADENS4_14ComposedLayoutINS4_7SwizzleILi3ELi4ELi3EEENS4_18smem_ptr_flag_bitsILi16EEENSU_INS5_IJNSA_ILi8EEESH_EEENS5_IJSH_SB_EEEEEEEvNS4_8identityES13_S1D_vS1E_EENS_8epilogue10collective6detail29Sm90TmaWarpSpecializedAdapterINS1H_15DefaultEpilogueISJ_SK_SK_NS1G_6thread17LinearCombinationISJ_Li1EffLNS1L_9ScaleType4KindE0ELNS_15FloatRoundStyleE2ESJ_EENS1_15EpilogueDefaultEEEEEvvEEEEvNT_6ParamsE,"aw",@nobits
	.sectionflags	@""
	.align	16
	.zero		1024


//--------------------- .nv.shared.reserved.0     --------------------------
	.section	.nv.shared.reserved.0,"aw",@nobits
	.weak		__nv_reservedSMEM_offset_0_alias
	.size		__nv_reservedSMEM_offset_0_alias, 0, 0
	.other		__nv_reservedSMEM_offset_0_alias,@"STO_CUDA_RESERVED_SHARED STV_DEFAULT"
__nv_reservedSMEM_offset_0_alias:
	.zero		0


//--------------------- .nv.global                --------------------------
	.section	.nv.global,"aw",@nobits
.nv.global:
	.type		_ZN40_INTERNAL_7c72ff6f_4_k_cu_d13dbf48_147014cute1_E,@object
	.size		_ZN40_INTERNAL_7c72ff6f_4_k_cu_d13dbf48_147014cute1_E,(_ZN40_INTERNAL_7c72ff6f_4_k_cu_d13dbf48_147014cuda3std3__45__cpo6cbeginE - _ZN40_INTERNAL_7c72ff6f_4_k_cu_d13dbf48_147014cute1_E)
_ZN40_INTERNAL_7c72ff6f_4_k_cu_d13dbf48_147014cute1_E:
	.zero		1
	.type		_ZN40_INTERNAL_7c72ff6f_4_k_cu_d13dbf48_147014cuda3std3__45__cpo6cbeginE,@object
	.size		_ZN40_INTERNAL_7c72ff6f_4_k_cu_d13dbf48_147014cuda3std3__45__cpo6cbeginE,(_ZN40_INTERNAL_7c72ff6f_4_k_cu_d13dbf48_147014cuda3std3__48in_placeE - _ZN40_INTERNAL_7c72ff6f_4_k_cu_d13dbf48_147014cuda3std3__45__cpo6cbeginE)
_ZN40_INTERNAL_7c72ff6f_4_k_cu_d13dbf48_147014cuda3std3__45__cpo6cbeginE:
	.zero		1
	.type		_ZN40_INTERNAL_7c72ff6f_4_k_cu_d13dbf48_147014cuda3std3__48in_placeE,@object
	.size		_ZN40_INTERNAL_7c72ff6f_4_k_cu_d13dbf48_147014cuda3std3__48in_placeE,(_ZN40_INTERNAL_7c72ff6f_4_k_cu_d13dbf48_147014cuda3std6ranges3__45__cpo9iter_moveE - _ZN40_INTERNAL_7c72ff6f_4_k_cu_d13dbf48_147014cuda3std3__48in_placeE)
_ZN40_INTERNAL_7c72ff6f_4_k_cu_d13dbf48_147014cuda3std3__48in_placeE:
	.zero		1
	.type		_ZN40_INTERNAL_7c72ff6f_4_k_cu_d13dbf48_147014cuda3std6ranges3__45__cpo9iter_moveE,@object
	.size		_ZN40_INTERNAL_7c72ff6f_4_k_cu_d13dbf48_147014cuda3std6ranges3__45__cpo9iter_moveE,(_ZN40_INTERNAL_7c72ff6f_4_k_cu_d13dbf48_147014cuda3std3__45__cpo5beginE - _ZN40_INTERNAL_7c72ff6f_4_k_cu_d13dbf48_147014cuda3std6ranges3__45__cpo9iter_moveE)
_ZN40_INTERNAL_7c72ff6f_4_k_cu_d13dbf48_147014cuda3std6ranges3__45__cpo9iter_moveE:
	.zero		1
	.type		_ZN40_INTERNAL_7c72ff6f_4_k_cu_d13dbf48_147014cuda3std3__45__cpo5beginE,@object
	.size		_ZN40_INTERNAL_7c72ff6f_4_k_cu_d13dbf48_147014cuda3std3__45__cpo5beginE,(_ZN40_INTERNAL_7c72ff6f_4_k_cu_d13dbf48_147014cuda3std3__442_GLOBAL__N__7c72ff6f_4_k_cu_d13dbf48_147016ignoreE - _ZN40_INTERNAL_7c72ff6f_4_k_cu_d13dbf48_147014cuda3std3__45__cpo5beginE)
_ZN40_INTERNAL_7c72ff6f_4_k_cu_d13dbf48_147014cuda3std3__45__cpo5beginE:
	.zero		1
	.type		_ZN40_INTERNAL_7c72ff6f_4_k_cu_d13dbf48_147014cuda3std3__442_GLOBAL__N__7c72ff6f_4_k_cu_d13dbf48_147016ignoreE,@object
	.size		_ZN40_INTERNAL_7c72ff6f_4_k_cu_d13dbf48_147014cuda3std3__442_GLOBAL__N__7c72ff6f_4_k_cu_d13dbf48_147016ignoreE,(_ZN40_INTERNAL_7c72ff6f_4_k_cu_d13dbf48_147014cute7productE - _ZN40_INTERNAL_7c72ff6f_4_k_cu_d13dbf48_147014cuda3std3__442_GLOBAL__N__7c72ff6f_4_k_cu_d13dbf48_147016ignoreE)
_ZN40_INTERNAL_7c72ff6f_4_k_cu_d13dbf48_147014cuda3std3__442_GLOBAL__N__7c72ff6f_4_k_cu_d13dbf48_147016ignoreE:
	.zero		1
	.type		_ZN40_INTERNAL_7c72ff6f_4_k_cu_d13dbf48_147014cute7productE,@object
	.size		_ZN40_INTERNAL_7c72ff6f_4_k_cu_d13dbf48_147014cute7productE,(_ZN40_INTERNAL_7c72ff6f_4_k_cu_d13dbf48_147014cuda3std3__45__cpo3endE - _ZN40_INTERNAL_7c72ff6f_4_k_cu_d13dbf48_147014cute7productE)
_ZN40_INTERNAL_7c72ff6f_4_k_cu_d13dbf48_147014cute7productE:
	.zero		1
	.type		_ZN40_INTERNAL_7c72ff6f_4_k_cu_d13dbf48_147014cuda3std3__45__cpo3endE,@object
	.size		_ZN40_INTERNAL_7c72ff6f_4_k_cu_d13dbf48_147014cuda3std3__45__cpo3endE,(_ZN40_INTERNAL_7c72ff6f_4_k_cu_d13dbf48_147014cuda3std3__419piecewise_constructE - _ZN40_INTERNAL_7c72ff6f_4_k_cu_d13dbf48_147014cuda3std3__45__cpo3endE)
_ZN40_INTERNAL_7c72ff6f_4_k_cu_d13dbf48_147014cuda3std3__45__cpo3endE:
	.zero		1
	.type		_ZN40_INTERNAL_7c72ff6f_4_k_cu_d13dbf48_147014cuda3std3__419piecewise_constructE,@object
	.size		_ZN40_INTERNAL_7c72ff6f_4_k_cu_d13dbf48_147014cuda3std3__419piecewise_constructE,(_ZN40_INTERNAL_7c72ff6f_4_k_cu_d13dbf48_147014cuda3std3__45__cpo4cendE - _ZN40_INTERNAL_7c72ff6f_4_k_cu_d13dbf48_147014cuda3std3__419piecewise_constructE)
_ZN40_INTERNAL_7c72ff6f_4_k_cu_d13dbf48_147014cuda3std3__419piecewise_constructE:
	.zero		1
	.type		_ZN40_INTERNAL_7c72ff6f_4_k_cu_d13dbf48_147014cuda3std3__45__cpo4cendE,@object
	.size		_ZN40_INTERNAL_7c72ff6f_4_k_cu_d13dbf48_147014cuda3std3__45__cpo4cendE,(_ZN40_INTERNAL_7c72ff6f_4_k_cu_d13dbf48_147014cuda3std6ranges3__45__cpo4swapE - _ZN40_INTERNAL_7c72ff6f_4_k_cu_d13dbf48_147014cuda3std3__45__cpo4cendE)
_ZN40_INTERNAL_7c72ff6f_4_k_cu_d13dbf48_147014cuda3std3__45__cpo4cendE:
	.zero		1
	.type		_ZN40_INTERNAL_7c72ff6f_4_k_cu_d13dbf48_147014cuda3std6ranges3__45__cpo4swapE,@object
	.size		_ZN40_INTERNAL_7c72ff6f_4_k_cu_d13dbf48_147014cuda3std6ranges3__45__cpo4swapE,(.L_8 - _ZN40_INTERNAL_7c72ff6f_4_k_cu_d13dbf48_147014cuda3std6ranges3__45__cpo4swapE)
_ZN40_INTERNAL_7c72ff6f_4_k_cu_d13dbf48_147014cuda3std6ranges3__45__cpo4swapE:
	.zero		1
.L_8:


//--------------------- .nv.constant0._ZN7cutlass13device_kernelINS_4gemm6kernel13GemmUniversalIN4cute5tupleIJiiiiEEENS1_10collective13CollectiveMmaINS1_34MainloopSm90TmaGmmaWarpSpecializedILi7ENS5_IJNS4_1CILi1EEESB_SB_EEENS1_35KernelTmaWarpSpecializedCooperativeEEENS5_IJNSA_ILi128EEENSA_ILi112EEENSA_ILi64EEEEEENS_6half_tENS5_IJlSB_lEEESJ_SK_NS4_8TiledMMAINS4_8MMA_AtomIJNS4_4SM904GMMA25MMA_64x16x16_F32F16F16_SSILNSO_5MajorE0ELSQ_0ELNSO_7ScaleInE1ELSR_1EEEEEENS4_6LayoutINS5_IJNSA_ILi2EEESB_SB_EEENS5_IJSB_NSA_ILi0EEESX_EEEEENS5_IJNS4_10UnderscoreES10_S10_EEEEENS4_13SM90_TMA_LOADENS4_14ComposedLayoutINS4_7SwizzleILi3ELi4ELi3EEENS4_18smem_ptr_flag_bitsILi16EEENSU_INS5_IJNSA_ILi8EEESH_EEENS5_IJSH_SB_EEEEEEEvNS4_8identityES13_S1D_vS1E_EENS_8epilogue10collective6detail29Sm90TmaWarpSpecializedAdapterINS1H_15DefaultEpilogueISJ_SK_SK_NS1G_6thread17LinearCombinationISJ_Li1EffLNS1L_9ScaleType4KindE0ELNS_15FloatRoundStyleE2ESJ_EENS1_15EpilogueDefaultEEEEEvvEEEEvNT_6ParamsE --------------------------
	.section	.nv.constant0._ZN7cutlass13device_kernelINS_4gemm6kernel13GemmUniversalIN4cute5tupleIJiiiiEEENS1_10collective13CollectiveMmaINS1_34MainloopSm90TmaGmmaWarpSpecializedILi7ENS5_IJNS4_1CILi1EEESB_SB_EEENS1_35KernelTmaWarpSpecializedCooperativeEEENS5_IJNSA_ILi128EEENSA_ILi112EEENSA_ILi64EEEEEENS_6half_tENS5_IJlSB_lEEESJ_SK_NS4_8TiledMMAINS4_8MMA_AtomIJNS4_4SM904GMMA25MMA_64x16x16_F32F16F16_SSILNSO_5MajorE0ELSQ_0ELNSO_7ScaleInE1ELSR_1EEEEEENS4_6LayoutINS5_IJNSA_ILi2EEESB_SB_EEENS5_IJSB_NSA_ILi0EEESX_EEEEENS5_IJNS4_10UnderscoreES10_S10_EEEEENS4_13SM90_TMA_LOADENS4_14ComposedLayoutINS4_7SwizzleILi3ELi4ELi3EEENS4_18smem_ptr_flag_bitsILi16EEENSU_INS5_IJNSA_ILi8EEESH_EEENS5_IJSH_SB_EEEEEEEvNS4_8identityES13_S1D_vS1E_EENS_8epilogue10collective6detail29Sm90TmaWarpSpecializedAdapterINS1H_15DefaultEpilogueISJ_SK_SK_NS1G_6thread17LinearCombinationISJ_Li1EffLNS1L_9ScaleType4KindE0ELNS_15FloatRoundStyleE2ESJ_EENS1_15EpilogueDefaultEEEEEvvEEEEvNT_6ParamsE,"a",@progbits
	.sectionflags	@""
	.align	4
.nv.constant0._ZN7cutlass13device_kernelINS_4gemm6kernel13GemmUniversalIN4cute5tupleIJiiiiEEENS1_10collective13CollectiveMmaINS1_34MainloopSm90TmaGmmaWarpSpecializedILi7ENS5_IJNS4_1CILi1EEESB_SB_EEENS1_35KernelTmaWarpSpecializedCooperativeEEENS5_IJNSA_ILi128EEENSA_ILi112EEENSA_ILi64EEEEEENS_6half_tENS5_IJlSB_lEEESJ_SK_NS4_8TiledMMAINS4_8MMA_AtomIJNS4_4SM904GMMA25MMA_64x16x16_F32F16F16_SSILNSO_5MajorE0ELSQ_0ELNSO_7ScaleInE1ELSR_1EEEEEENS4_6LayoutINS5_IJNSA_ILi2EEESB_SB_EEENS5_IJSB_NSA_ILi0EEESX_EEEEENS5_IJNS4_10UnderscoreES10_S10_EEEEENS4_13SM90_TMA_LOADENS4_14ComposedLayoutINS4_7SwizzleILi3ELi4ELi3EEENS4_18smem_ptr_flag_bitsILi16EEENSU_INS5_IJNSA_ILi8EEESH_EEENS5_IJSH_SB_EEEEEEEvNS4_8identityES13_S1D_vS1E_EENS_8epilogue10collective6detail29Sm90TmaWarpSpecializedAdapterINS1H_15DefaultEpilogueISJ_SK_SK_NS1G_6thread17LinearCombinationISJ_Li1EffLNS1L_9ScaleType4KindE0ELNS_15FloatRoundStyleE2ESJ_EENS1_15EpilogueDefaultEEEEEvvEEEEvNT_6ParamsE:
	.zero		1664


//--------------------- SYMBOLS --------------------------

	.type		.nv.reservedSmem.offset0,@object
	.size		.nv.reservedSmem.offset0,0x4
	.type		__assertfail,@function
